//
// Generated by NVIDIA NVVM Compiler
//
// Compiler Build ID: CL-36424714
// Cuda compilation tools, release 13.0, V13.0.88
// Based on NVVM 20.0.0
//

.version 9.0
.target sm_100
.address_size 64

	// .globl	_Z15mulSqMtrxDevicePjS_iiS_
.global .align 1 .u8 is_changed;
// _ZZ15mulSqMtrxDevicePjS_iiS_E2Bs has been demoted

.visible .entry _Z15mulSqMtrxDevicePjS_iiS_(
	.param .u64 .ptr .align 1 _Z15mulSqMtrxDevicePjS_iiS__param_0,
	.param .u64 .ptr .align 1 _Z15mulSqMtrxDevicePjS_iiS__param_1,
	.param .u32 _Z15mulSqMtrxDevicePjS_iiS__param_2,
	.param .u32 _Z15mulSqMtrxDevicePjS_iiS__param_3,
	.param .u64 .ptr .align 1 _Z15mulSqMtrxDevicePjS_iiS__param_4
)
{
	.reg .pred 	%p<45>;
	.reg .b32 	%r<262>;
	.reg .b64 	%rd<47>;
	// demoted variable
	.shared .align 4 .b8 _ZZ15mulSqMtrxDevicePjS_iiS_E2Bs[4096];
	ld.param.u64 	%rd3, [_Z15mulSqMtrxDevicePjS_iiS__param_0];
	ld.param.u64 	%rd5, [_Z15mulSqMtrxDevicePjS_iiS__param_1];
	ld.param.u32 	%r101, [_Z15mulSqMtrxDevicePjS_iiS__param_2];
	ld.param.u32 	%r102, [_Z15mulSqMtrxDevicePjS_iiS__param_3];
	ld.param.u64 	%rd4, [_Z15mulSqMtrxDevicePjS_iiS__param_4];
	cvta.to.global.u64 	%rd1, %rd5;
	mov.u32 	%r1, %ctaid.x;
	mov.u32 	%r103, %ctaid.y;
	mov.u32 	%r104, %tid.y;
	shl.b32 	%r105, %r103, 10;
	or.b32  	%r106, %r105, %r104;
	mul.lo.s32 	%r2, %r106, %r102;
	setp.lt.s32 	%p1, %r101, 1;
	@%p1 bra 	$L__BB0_13;
	and.b32  	%r3, %r101, 15;
	setp.lt.u32 	%p2, %r101, 16;
	mov.b32 	%r221, 0;
	@%p2 bra 	$L__BB0_4;
	and.b32  	%r221, %r101, 2147483632;
	neg.s32 	%r219, %r221;
	mov.u32 	%r109, _ZZ15mulSqMtrxDevicePjS_iiS_E2Bs;
	add.s32 	%r217, %r109, 32;
	shl.b32 	%r6, %r102, 4;
	mul.wide.s32 	%rd8, %r102, 4;
	mov.u32 	%r218, %r1;
$L__BB0_3:
	.pragma "nounroll";
	mul.wide.s32 	%rd6, %r218, 4;
	add.s64 	%rd7, %rd1, %rd6;
	ld.global.u32 	%r110, [%rd7];
	st.shared.u32 	[%r217+-32], %r110;
	add.s64 	%rd9, %rd7, %rd8;
	ld.global.u32 	%r111, [%rd9];
	st.shared.u32 	[%r217+-28], %r111;
	add.s64 	%rd10, %rd9, %rd8;
	ld.global.u32 	%r112, [%rd10];
	st.shared.u32 	[%r217+-24], %r112;
	add.s64 	%rd11, %rd10, %rd8;
	ld.global.u32 	%r113, [%rd11];
	st.shared.u32 	[%r217+-20], %r113;
	add.s64 	%rd12, %rd11, %rd8;
	ld.global.u32 	%r114, [%rd12];
	st.shared.u32 	[%r217+-16], %r114;
	add.s64 	%rd13, %rd12, %rd8;
	ld.global.u32 	%r115, [%rd13];
	st.shared.u32 	[%r217+-12], %r115;
	add.s64 	%rd14, %rd13, %rd8;
	ld.global.u32 	%r116, [%rd14];
	st.shared.u32 	[%r217+-8], %r116;
	add.s64 	%rd15, %rd14, %rd8;
	ld.global.u32 	%r117, [%rd15];
	st.shared.u32 	[%r217+-4], %r117;
	add.s64 	%rd16, %rd15, %rd8;
	ld.global.u32 	%r118, [%rd16];
	st.shared.u32 	[%r217], %r118;
	add.s64 	%rd17, %rd16, %rd8;
	ld.global.u32 	%r119, [%rd17];
	st.shared.u32 	[%r217+4], %r119;
	add.s64 	%rd18, %rd17, %rd8;
	ld.global.u32 	%r120, [%rd18];
	st.shared.u32 	[%r217+8], %r120;
	add.s64 	%rd19, %rd18, %rd8;
	ld.global.u32 	%r121, [%rd19];
	st.shared.u32 	[%r217+12], %r121;
	add.s64 	%rd20, %rd19, %rd8;
	ld.global.u32 	%r122, [%rd20];
	st.shared.u32 	[%r217+16], %r122;
	add.s64 	%rd21, %rd20, %rd8;
	ld.global.u32 	%r123, [%rd21];
	st.shared.u32 	[%r217+20], %r123;
	add.s64 	%rd22, %rd21, %rd8;
	ld.global.u32 	%r124, [%rd22];
	st.shared.u32 	[%r217+24], %r124;
	add.s64 	%rd23, %rd22, %rd8;
	ld.global.u32 	%r125, [%rd23];
	st.shared.u32 	[%r217+28], %r125;
	add.s32 	%r219, %r219, 16;
	add.s32 	%r218, %r218, %r6;
	add.s32 	%r217, %r217, 64;
	setp.ne.s32 	%p3, %r219, 0;
	@%p3 bra 	$L__BB0_3;
$L__BB0_4:
	setp.eq.s32 	%p4, %r3, 0;
	@%p4 bra 	$L__BB0_13;
	and.b32  	%r14, %r101, 7;
	setp.lt.u32 	%p5, %r3, 8;
	@%p5 bra 	$L__BB0_7;
	mad.lo.s32 	%r126, %r221, %r102, %r1;
	mul.wide.s32 	%rd24, %r126, 4;
	add.s64 	%rd25, %rd1, %rd24;
	ld.global.u32 	%r127, [%rd25];
	shl.b32 	%r128, %r221, 2;
	mov.u32 	%r129, _ZZ15mulSqMtrxDevicePjS_iiS_E2Bs;
	add.s32 	%r130, %r129, %r128;
	st.shared.u32 	[%r130], %r127;
	mul.wide.s32 	%rd26, %r102, 4;
	add.s64 	%rd27, %rd25, %rd26;
	ld.global.u32 	%r131, [%rd27];
	st.shared.u32 	[%r130+4], %r131;
	add.s64 	%rd28, %rd27, %rd26;
	ld.global.u32 	%r132, [%rd28];
	st.shared.u32 	[%r130+8], %r132;
	add.s64 	%rd29, %rd28, %rd26;
	ld.global.u32 	%r133, [%rd29];
	st.shared.u32 	[%r130+12], %r133;
	add.s64 	%rd30, %rd29, %rd26;
	ld.global.u32 	%r134, [%rd30];
	st.shared.u32 	[%r130+16], %r134;
	add.s64 	%rd31, %rd30, %rd26;
	ld.global.u32 	%r135, [%rd31];
	st.shared.u32 	[%r130+20], %r135;
	add.s64 	%rd32, %rd31, %rd26;
	ld.global.u32 	%r136, [%rd32];
	st.shared.u32 	[%r130+24], %r136;
	add.s64 	%rd33, %rd32, %rd26;
	ld.global.u32 	%r137, [%rd33];
	st.shared.u32 	[%r130+28], %r137;
	add.s32 	%r221, %r221, 8;
$L__BB0_7:
	setp.eq.s32 	%p6, %r14, 0;
	@%p6 bra 	$L__BB0_13;
	and.b32  	%r17, %r101, 3;
	setp.lt.u32 	%p7, %r14, 4;
	@%p7 bra 	$L__BB0_10;
	mad.lo.s32 	%r138, %r221, %r102, %r1;
	mul.wide.s32 	%rd34, %r138, 4;
	add.s64 	%rd35, %rd1, %rd34;
	ld.global.u32 	%r139, [%rd35];
	shl.b32 	%r140, %r221, 2;
	mov.u32 	%r141, _ZZ15mulSqMtrxDevicePjS_iiS_E2Bs;
	add.s32 	%r142, %r141, %r140;
	st.shared.u32 	[%r142], %r139;
	mul.wide.s32 	%rd36, %r102, 4;
	add.s64 	%rd37, %rd35, %rd36;
	ld.global.u32 	%r143, [%rd37];
	st.shared.u32 	[%r142+4], %r143;
	add.s64 	%rd38, %rd37, %rd36;
	ld.global.u32 	%r144, [%rd38];
	st.shared.u32 	[%r142+8], %r144;
	add.s64 	%rd39, %rd38, %rd36;
	ld.global.u32 	%r145, [%rd39];
	st.shared.u32 	[%r142+12], %r145;
	add.s32 	%r221, %r221, 4;
$L__BB0_10:
	setp.eq.s32 	%p8, %r17, 0;
	@%p8 bra 	$L__BB0_13;
	shl.b32 	%r146, %r221, 2;
	mov.u32 	%r147, _ZZ15mulSqMtrxDevicePjS_iiS_E2Bs;
	add.s32 	%r225, %r147, %r146;
	mad.lo.s32 	%r224, %r221, %r102, %r1;
	neg.s32 	%r223, %r17;
$L__BB0_12:
	.pragma "nounroll";
	mul.wide.s32 	%rd40, %r224, 4;
	add.s64 	%rd41, %rd1, %rd40;
	ld.global.u32 	%r148, [%rd41];
	st.shared.u32 	[%r225], %r148;
	add.s32 	%r225, %r225, 4;
	add.s32 	%r224, %r224, %r102;
	add.s32 	%r223, %r223, 1;
	setp.ne.s32 	%p9, %r223, 0;
	@%p9 bra 	$L__BB0_12;
$L__BB0_13:
	bar.sync 	0;
	setp.lt.s32 	%p10, %r102, 1;
	mov.b32 	%r229, 0;
	@%p10 bra 	$L__BB0_80;
	add.s32 	%r29, %r2, %r102;
	mov.u32 	%r152, _ZZ15mulSqMtrxDevicePjS_iiS_E2Bs;
	add.s32 	%r226, %r152, 64;
	cvta.to.global.u64 	%rd2, %rd3;
	mov.b32 	%r229, 0;
	mov.u32 	%r227, %r2;
$L__BB0_15:
	mul.wide.s32 	%rd42, %r227, 4;
	add.s64 	%rd43, %rd2, %rd42;
	ld.global.u32 	%r33, [%rd43];
	setp.gt.s32 	%p11, %r33, -1;
	@%p11 bra 	$L__BB0_17;
	ld.shared.u32 	%r153, [%r226+-64];
	or.b32  	%r229, %r153, %r229;
$L__BB0_17:
	and.b32  	%r154, %r33, 1073741824;
	setp.eq.s32 	%p12, %r154, 0;
	@%p12 bra 	$L__BB0_19;
	ld.shared.u32 	%r155, [%r226+-60];
	or.b32  	%r229, %r155, %r229;
$L__BB0_19:
	and.b32  	%r156, %r33, 536870912;
	setp.eq.s32 	%p13, %r156, 0;
	@%p13 bra 	$L__BB0_21;
	ld.shared.u32 	%r157, [%r226+-56];
	or.b32  	%r229, %r157, %r229;
$L__BB0_21:
	and.b32  	%r158, %r33, 268435456;
	setp.eq.s32 	%p14, %r158, 0;
	@%p14 bra 	$L__BB0_23;
	ld.shared.u32 	%r159, [%r226+-52];
	or.b32  	%r229, %r159, %r229;
$L__BB0_23:
	and.b32  	%r160, %r33, 134217728;
	setp.eq.s32 	%p15, %r160, 0;
	@%p15 bra 	$L__BB0_25;
	ld.shared.u32 	%r161, [%r226+-48];
	or.b32  	%r229, %r161, %r229;
$L__BB0_25:
	and.b32  	%r162, %r33, 67108864;
	setp.eq.s32 	%p16, %r162, 0;
	@%p16 bra 	$L__BB0_27;
	ld.shared.u32 	%r163, [%r226+-44];
	or.b32  	%r229, %r163, %r229;
$L__BB0_27:
	and.b32  	%r164, %r33, 33554432;
	setp.eq.s32 	%p17, %r164, 0;
	@%p17 bra 	$L__BB0_29;
	ld.shared.u32 	%r165, [%r226+-40];
	or.b32  	%r229, %r165, %r229;
$L__BB0_29:
	and.b32  	%r166, %r33, 16777216;
	setp.eq.s32 	%p18, %r166, 0;
	@%p18 bra 	$L__BB0_31;
	ld.shared.u32 	%r167, [%r226+-36];
	or.b32  	%r229, %r167, %r229;
$L__BB0_31:
	and.b32  	%r168, %r33, 8388608;
	setp.eq.s32 	%p19, %r168, 0;
	@%p19 bra 	$L__BB0_33;
	ld.shared.u32 	%r169, [%r226+-32];
	or.b32  	%r229, %r169, %r229;
$L__BB0_33:
	and.b32  	%r170, %r33, 4194304;
	setp.eq.s32 	%p20, %r170, 0;
	@%p20 bra 	$L__BB0_35;
	ld.shared.u32 	%r171, [%r226+-28];
	or.b32  	%r229, %r171, %r229;
$L__BB0_35:
	and.b32  	%r172, %r33, 2097152;
	setp.eq.s32 	%p21, %r172, 0;
	@%p21 bra 	$L__BB0_37;
	ld.shared.u32 	%r173, [%r226+-24];
	or.b32  	%r229, %r173, %r229;
$L__BB0_37:
	and.b32  	%r174, %r33, 1048576;
	setp.eq.s32 	%p22, %r174, 0;
	@%p22 bra 	$L__BB0_39;
	ld.shared.u32 	%r175, [%r226+-20];
	or.b32  	%r229, %r175, %r229;
$L__BB0_39:
	and.b32  	%r176, %r33, 524288;
	setp.eq.s32 	%p23, %r176, 0;
	@%p23 bra 	$L__BB0_41;
	ld.shared.u32 	%r177, [%r226+-16];
	or.b32  	%r229, %r177, %r229;
$L__BB0_41:
	and.b32  	%r178, %r33, 262144;
	setp.eq.s32 	%p24, %r178, 0;
	@%p24 bra 	$L__BB0_43;
	ld.shared.u32 	%r179, [%r226+-12];
	or.b32  	%r229, %r179, %r229;
$L__BB0_43:
	and.b32  	%r180, %r33, 131072;
	setp.eq.s32 	%p25, %r180, 0;
	@%p25 bra 	$L__BB0_45;
	ld.shared.u32 	%r181, [%r226+-8];
	or.b32  	%r229, %r181, %r229;
$L__BB0_45:
	and.b32  	%r182, %r33, 65536;
	setp.eq.s32 	%p26, %r182, 0;
	@%p26 bra 	$L__BB0_47;
	ld.shared.u32 	%r183, [%r226+-4];
	or.b32  	%r229, %r183, %r229;
$L__BB0_47:
	and.b32  	%r184, %r33, 32768;
	setp.eq.s32 	%p27, %r184, 0;
	@%p27 bra 	$L__BB0_49;
	ld.shared.u32 	%r185, [%r226];
	or.b32  	%r229, %r185, %r229;
$L__BB0_49:
	and.b32  	%r186, %r33, 16384;
	setp.eq.s32 	%p28, %r186, 0;
	@%p28 bra 	$L__BB0_51;
	ld.shared.u32 	%r187, [%r226+4];
	or.b32  	%r229, %r187, %r229;
$L__BB0_51:
	and.b32  	%r188, %r33, 8192;
	setp.eq.s32 	%p29, %r188, 0;
	@%p29 bra 	$L__BB0_53;
	ld.shared.u32 	%r189, [%r226+8];
	or.b32  	%r229, %r189, %r229;
$L__BB0_53:
	and.b32  	%r190, %r33, 4096;
	setp.eq.s32 	%p30, %r190, 0;
	@%p30 bra 	$L__BB0_55;
	ld.shared.u32 	%r191, [%r226+12];
	or.b32  	%r229, %r191, %r229;
$L__BB0_55:
	and.b32  	%r192, %r33, 2048;
	setp.eq.s32 	%p31, %r192, 0;
	@%p31 bra 	$L__BB0_57;
	ld.shared.u32 	%r193, [%r226+16];
	or.b32  	%r229, %r193, %r229;
$L__BB0_57:
	and.b32  	%r194, %r33, 1024;
	setp.eq.s32 	%p32, %r194, 0;
	@%p32 bra 	$L__BB0_59;
	ld.shared.u32 	%r195, [%r226+20];
	or.b32  	%r229, %r195, %r229;
$L__BB0_59:
	and.b32  	%r196, %r33, 512;
	setp.eq.s32 	%p33, %r196, 0;
	@%p33 bra 	$L__BB0_61;
	ld.shared.u32 	%r197, [%r226+24];
	or.b32  	%r229, %r197, %r229;
$L__BB0_61:
	and.b32  	%r198, %r33, 256;
	setp.eq.s32 	%p34, %r198, 0;
	@%p34 bra 	$L__BB0_63;
	ld.shared.u32 	%r199, [%r226+28];
	or.b32  	%r229, %r199, %r229;
$L__BB0_63:
	and.b32  	%r200, %r33, 128;
	setp.eq.s32 	%p35, %r200, 0;
	@%p35 bra 	$L__BB0_65;
	ld.shared.u32 	%r201, [%r226+32];
	or.b32  	%r229, %r201, %r229;
$L__BB0_65:
	and.b32  	%r202, %r33, 64;
	setp.eq.s32 	%p36, %r202, 0;
	@%p36 bra 	$L__BB0_67;
	ld.shared.u32 	%r203, [%r226+36];
	or.b32  	%r229, %r203, %r229;
$L__BB0_67:
	and.b32  	%r204, %r33, 32;
	setp.eq.s32 	%p37, %r204, 0;
	@%p37 bra 	$L__BB0_69;
	ld.shared.u32 	%r205, [%r226+40];
	or.b32  	%r229, %r205, %r229;
$L__BB0_69:
	and.b32  	%r206, %r33, 16;
	setp.eq.s32 	%p38, %r206, 0;
	@%p38 bra 	$L__BB0_71;
	ld.shared.u32 	%r207, [%r226+44];
	or.b32  	%r229, %r207, %r229;
$L__BB0_71:
	and.b32  	%r208, %r33, 8;
	setp.eq.s32 	%p39, %r208, 0;
	@%p39 bra 	$L__BB0_73;
	ld.shared.u32 	%r209, [%r226+48];
	or.b32  	%r229, %r209, %r229;
$L__BB0_73:
	and.b32  	%r210, %r33, 4;
	setp.eq.s32 	%p40, %r210, 0;
	@%p40 bra 	$L__BB0_75;
	ld.shared.u32 	%r211, [%r226+52];
	or.b32  	%r229, %r211, %r229;
$L__BB0_75:
	and.b32  	%r212, %r33, 2;
	setp.eq.s32 	%p41, %r212, 0;
	@%p41 bra 	$L__BB0_77;
	ld.shared.u32 	%r213, [%r226+56];
	or.b32  	%r229, %r213, %r229;
$L__BB0_77:
	and.b32  	%r214, %r33, 1;
	setp.eq.b32 	%p42, %r214, 1;
	not.pred 	%p43, %p42;
	@%p43 bra 	$L__BB0_79;
	ld.shared.u32 	%r215, [%r226+60];
	or.b32  	%r229, %r215, %r229;
$L__BB0_79:
	add.s32 	%r227, %r227, 1;
	add.s32 	%r226, %r226, 128;
	setp.lt.s32 	%p44, %r227, %r29;
	@%p44 bra 	$L__BB0_15;
$L__BB0_80:
	cvta.to.global.u64 	%rd44, %rd4;
	add.s32 	%r216, %r2, %r1;
	mul.wide.s32 	%rd45, %r216, 4;
	add.s64 	%rd46, %rd44, %rd45;
	st.global.u32 	[%rd46], %r229;
	ret;

}
	// .globl	_Z21addToLeftSqMtrxDevicePjS_ii
.visible .entry _Z21addToLeftSqMtrxDevicePjS_ii(
	.param .u64 .ptr .align 1 _Z21addToLeftSqMtrxDevicePjS_ii_param_0,
	.param .u64 .ptr .align 1 _Z21addToLeftSqMtrxDevicePjS_ii_param_1,
	.param .u32 _Z21addToLeftSqMtrxDevicePjS_ii_param_2,
	.param .u32 _Z21addToLeftSqMtrxDevicePjS_ii_param_3
)
{
	.reg .pred 	%p<11>;
	.reg .b16 	%rs<6>;
	.reg .b32 	%r<40>;
	.reg .b64 	%rd<13>;

	ld.param.u64 	%rd7, [_Z21addToLeftSqMtrxDevicePjS_ii_param_0];
	ld.param.u64 	%rd8, [_Z21addToLeftSqMtrxDevicePjS_ii_param_1];
	ld.param.u32 	%r13, [_Z21addToLeftSqMtrxDevicePjS_ii_param_3];
	cvta.to.global.u64 	%rd1, %rd8;
	cvta.to.global.u64 	%rd2, %rd7;
	mov.u32 	%r14, %ctaid.y;
	mov.u32 	%r15, %tid.y;
	shl.b32 	%r16, %r14, 10;
	or.b32  	%r17, %r16, %r15;
	mul.lo.s32 	%r1, %r17, %r13;
	add.s32 	%r2, %r1, %r13;
	setp.lt.s32 	%p1, %r13, 1;
	@%p1 bra 	$L__BB1_17;
	add.s32 	%r18, %r1, 1;
	max.s32 	%r3, %r2, %r18;
	sub.s32 	%r19, %r3, %r1;
	and.b32  	%r4, %r19, 3;
	setp.eq.s32 	%p2, %r4, 0;
	mov.u32 	%r38, %r1;
	@%p2 bra 	$L__BB1_6;
	neg.s32 	%r36, %r4;
	mov.u32 	%r38, %r1;
$L__BB1_3:
	.pragma "nounroll";
	mul.wide.s32 	%rd9, %r38, 4;
	add.s64 	%rd10, %rd1, %rd9;
	add.s64 	%rd11, %rd2, %rd9;
	ld.global.u32 	%r20, [%rd11];
	ld.global.u32 	%r21, [%rd10];
	or.b32  	%r22, %r21, %r20;
	st.global.u32 	[%rd11], %r22;
	setp.eq.s32 	%p3, %r22, %r20;
	@%p3 bra 	$L__BB1_5;
	mov.b16 	%rs1, 1;
	st.global.u8 	[is_changed], %rs1;
$L__BB1_5:
	add.s32 	%r38, %r38, 1;
	add.s32 	%r36, %r36, 1;
	setp.ne.s32 	%p4, %r36, 0;
	@%p4 bra 	$L__BB1_3;
$L__BB1_6:
	sub.s32 	%r23, %r1, %r3;
	setp.gt.u32 	%p5, %r23, -4;
	@%p5 bra 	$L__BB1_17;
	add.s64 	%rd3, %rd2, 8;
	add.s64 	%rd4, %rd1, 8;
$L__BB1_8:
	mul.wide.s32 	%rd12, %r38, 4;
	add.s64 	%rd5, %rd3, %rd12;
	add.s64 	%rd6, %rd4, %rd12;
	ld.global.u32 	%r24, [%rd5+-8];
	ld.global.u32 	%r25, [%rd6+-8];
	or.b32  	%r26, %r25, %r24;
	st.global.u32 	[%rd5+-8], %r26;
	setp.eq.s32 	%p6, %r26, %r24;
	@%p6 bra 	$L__BB1_10;
	mov.b16 	%rs2, 1;
	st.global.u8 	[is_changed], %rs2;
$L__BB1_10:
	ld.global.u32 	%r27, [%rd5+-4];
	ld.global.u32 	%r28, [%rd6+-4];
	or.b32  	%r29, %r28, %r27;
	st.global.u32 	[%rd5+-4], %r29;
	setp.eq.s32 	%p7, %r29, %r27;
	@%p7 bra 	$L__BB1_12;
	mov.b16 	%rs3, 1;
	st.global.u8 	[is_changed], %rs3;
$L__BB1_12:
	ld.global.u32 	%r30, [%rd5];
	ld.global.u32 	%r31, [%rd6];
	or.b32  	%r32, %r31, %r30;
	st.global.u32 	[%rd5], %r32;
	setp.eq.s32 	%p8, %r32, %r30;
	@%p8 bra 	$L__BB1_14;
	mov.b16 	%rs4, 1;
	st.global.u8 	[is_changed], %rs4;
$L__BB1_14:
	ld.global.u32 	%r33, [%rd5+4];
	ld.global.u32 	%r34, [%rd6+4];
	or.b32  	%r35, %r34, %r33;
	st.global.u32 	[%rd5+4], %r35;
	setp.eq.s32 	%p9, %r35, %r33;
	@%p9 bra 	$L__BB1_16;
	mov.b16 	%rs5, 1;
	st.global.u8 	[is_changed], %rs5;
$L__BB1_16:
	add.s32 	%r38, %r38, 4;
	setp.lt.s32 	%p10, %r38, %r2;
	@%p10 bra 	$L__BB1_8;
$L__BB1_17:
	ret;

}


// ===== COMPILED SASS (sm_100) =====

	.target	sm_100

	.elftype	@"ET_EXEC"


//--------------------- .note.nv.tkinfo           --------------------------
	.section	.note.nv.tkinfo,"",@"SHT_NOTE"
	.sectionflags	@"SHF_NOTE_NV_TKINFO"
	.tkinfo
        /*0018*/ 	.word	0x00000002
        /*0030*/ 	.string	""
        /*0030*/ 	.string	"ptxas"
        /*0030*/ 	.string	"Cuda compilation tools, release 13.0, V13.0.88"
        /*0030*/ 	.string	"Build cuda_13.0.r13.0/compiler.36424714_0"
        /*0030*/ 	.string	"-arch sm_100 -m 64 "



//--------------------- .note.nv.cuinfo           --------------------------
	.section	.note.nv.cuinfo,"",@"SHT_NOTE"
	.sectionflags	@"SHF_NOTE_NV_CUINFO"
        /*0018*/ 	.short	0x0002
        /*001a*/ 	.short	0x0064
        /*001c*/ 	.short	0x0082
	.zero		2


//--------------------- .nv.info                  --------------------------
	.section	.nv.info,"",@"SHT_CUDA_INFO"
	.align	4


	//----- nvinfo : EIATTR_REGCOUNT
	.align		4
        /*0000*/ 	.byte	0x04, 0x2f
        /*0002*/ 	.short	(.L_2 - .L_1)
	.align		4
.L_1:
        /*0004*/ 	.word	index@(_Z15mulSqMtrxDevicePjS_iiS_)
        /*0008*/ 	.word	0x00000020


	//----- nvinfo : EIATTR_FRAME_SIZE
	.align		4
.L_2:
        /*000c*/ 	.byte	0x04, 0x11
        /*000e*/ 	.short	(.L_4 - .L_3)
	.align		4
.L_3:
        /*0010*/ 	.word	index@(_Z15mulSqMtrxDevicePjS_iiS_)
        /*0014*/ 	.word	0x00000000


	//----- nvinfo : EIATTR_REGCOUNT
	.align		4
.L_4:
        /*0018*/ 	.byte	0x04, 0x2f
        /*001a*/ 	.short	(.L_6 - .L_5)
	.align		4
.L_5:
        /*001c*/ 	.word	index@(_Z21addToLeftSqMtrxDevicePjS_ii)
        /*0020*/ 	.word	0x00000012


	//----- nvinfo : EIATTR_FRAME_SIZE
	.align		4
.L_6:
        /*0024*/ 	.byte	0x04, 0x11
        /*0026*/ 	.short	(.L_8 - .L_7)
	.align		4
.L_7:
        /*0028*/ 	.word	index@(_Z21addToLeftSqMtrxDevicePjS_ii)
        /*002c*/ 	.word	0x00000000


	//----- nvinfo : EIATTR_MIN_STACK_SIZE
	.align		4
.L_8:
        /*0030*/ 	.byte	0x04, 0x12
        /*0032*/ 	.short	(.L_10 - .L_9)
	.align		4
.L_9:
        /*0034*/ 	.word	index@(_Z21addToLeftSqMtrxDevicePjS_ii)
        /*0038*/ 	.word	0x00000000


	//----- nvinfo : EIATTR_MIN_STACK_SIZE
	.align		4
.L_10:
        /*003c*/ 	.byte	0x04, 0x12
        /*003e*/ 	.short	(.L_12 - .L_11)
	.align		4
.L_11:
        /*0040*/ 	.word	index@(_Z15mulSqMtrxDevicePjS_iiS_)
        /*0044*/ 	.word	0x00000000
.L_12:


//--------------------- .nv.compat                --------------------------
	.section	.nv.compat,"",@"SHT_CUDA_COMPAT_INFO"
	.align	4
        /*0000*/ 	.byte	0x02, 0x09, 0x00, 0x00, 0x02, 0x02, 0x01, 0x00, 0x02, 0x05, 0x05, 0x00, 0x03, 0x07, 0x01, 0x01
        /*0010*/ 	.byte	0x02, 0x03, 0x00, 0x00, 0x02, 0x06, 0x01, 0x00, 0x04, 0x0b, 0x08, 0x00, 0x09, 0x00, 0x00, 0x00
        /*0020*/ 	.byte	0x00, 0x00, 0x00, 0x00


//--------------------- .nv.info._Z21addToLeftSqMtrxDevicePjS_ii --------------------------
	.section	.nv.info._Z21addToLeftSqMtrxDevicePjS_ii,"",@"SHT_CUDA_INFO"
	.sectionflags	@""
	.align	4


	//----- nvinfo : EIATTR_CUDA_API_VERSION
	.align		4
        /*0000*/ 	.byte	0x04, 0x37
        /*0002*/ 	.short	(.L_14 - .L_13)
.L_13:
        /*0004*/ 	.word	0x00000082


	//----- nvinfo : EIATTR_KPARAM_INFO
	.align		4
.L_14:
        /*0008*/ 	.byte	0x04, 0x17
        /*000a*/ 	.short	(.L_16 - .L_15)
.L_15:
        /*000c*/ 	.word	0x00000000
        /*0010*/ 	.short	0x0003
        /*0012*/ 	.short	0x0014
        /*0014*/ 	.byte	0x00, 0xf0, 0x11, 0x00


	//----- nvinfo : EIATTR_KPARAM_INFO
	.align		4
.L_16:
        /*0018*/ 	.byte	0x04, 0x17
        /*001a*/ 	.short	(.L_18 - .L_17)
.L_17:
        /*001c*/ 	.word	0x00000000
        /*0020*/ 	.short	0x0002
        /*0022*/ 	.short	0x0010
        /*0024*/ 	.byte	0x00, 0xf0, 0x11, 0x00


	//----- nvinfo : EIATTR_KPARAM_INFO
	.align		4
.L_18:
        /*0028*/ 	.byte	0x04, 0x17
        /*002a*/ 	.short	(.L_20 - .L_19)
.L_19:
        /*002c*/ 	.word	0x00000000
        /*0030*/ 	.short	0x0001
        /*0032*/ 	.short	0x0008
        /*0034*/ 	.byte	0x00, 0xf5, 0x21, 0x00


	//----- nvinfo : EIATTR_KPARAM_INFO
	.align		4
.L_20:
        /*0038*/ 	.byte	0x04, 0x17
        /*003a*/ 	.short	(.L_22 - .L_21)
.L_21:
        /*003c*/ 	.word	0x00000000
        /*0040*/ 	.short	0x0000
        /*0042*/ 	.short	0x0000
        /*0044*/ 	.byte	0x00, 0xf5, 0x21, 0x00


	//----- nvinfo : EIATTR_SPARSE_MMA_MASK
	.align		4
.L_22:
        /*0048*/ 	.byte	0x03, 0x50
        /*004a*/ 	.short	0x0000


	//----- nvinfo : EIATTR_MAXREG_COUNT
	.align		4
        /*004c*/ 	.byte	0x03, 0x1b
        /*004e*/ 	.short	0x00ff


	//----- nvinfo : EIATTR_MERCURY_ISA_VERSION
	.align		4
        /*0050*/ 	.byte	0x03, 0x5f
        /*0052*/ 	.short	0x0101


	//----- nvinfo : EIATTR_VRC_CTA_INIT_COUNT
	.align		4
        /*0054*/ 	.byte	0x02, 0x4a
	.zero		1
	.zero		1


	//----- nvinfo : EIATTR_EXIT_INSTR_OFFSETS
	.align		4
        /*0058*/ 	.byte	0x04, 0x1c
        /*005a*/ 	.short	(.L_24 - .L_23)


	//   ....[0]....
.L_23:
        /*005c*/ 	.word	0x00000070


	//   ....[1]....
        /*0060*/ 	.word	0x00000250


	//   ....[2]....
        /*0064*/ 	.word	0x00000550


	//----- nvinfo : EIATTR_CRS_STACK_SIZE
	.align		4
.L_24:
        /*0068*/ 	.byte	0x04, 0x1e
        /*006a*/ 	.short	(.L_26 - .L_25)
.L_25:
        /*006c*/ 	.word	0x00000000


	//----- nvinfo : EIATTR_CBANK_PARAM_SIZE
	.align		4
.L_26:
        /*0070*/ 	.byte	0x03, 0x19
        /*0072*/ 	.short	0x0018


	//----- nvinfo : EIATTR_PARAM_CBANK
	.align		4
        /*0074*/ 	.byte	0x04, 0x0a
        /*0076*/ 	.short	(.L_28 - .L_27)
	.align		4
.L_27:
        /*0078*/ 	.word	index@(.nv.constant0._Z21addToLeftSqMtrxDevicePjS_ii)
        /*007c*/ 	.short	0x0380
        /*007e*/ 	.short	0x0018


	//----- nvinfo : EIATTR_SW_WAR
	.align		4
.L_28:
        /*0080*/ 	.byte	0x04, 0x36
        /*0082*/ 	.short	(.L_30 - .L_29)
.L_29:
        /*0084*/ 	.word	0x00000008
.L_30:


//--------------------- .nv.info._Z15mulSqMtrxDevicePjS_iiS_ --------------------------
	.section	.nv.info._Z15mulSqMtrxDevicePjS_iiS_,"",@"SHT_CUDA_INFO"
	.sectionflags	@""
	.align	4


	//----- nvinfo : EIATTR_CUDA_API_VERSION
	.align		4
        /*0000*/ 	.byte	0x04, 0x37
        /*0002*/ 	.short	(.L_32 - .L_31)
.L_31:
        /*0004*/ 	.word	0x00000082


	//----- nvinfo : EIATTR_KPARAM_INFO
	.align		4
.L_32:
        /*0008*/ 	.byte	0x04, 0x17
        /*000a*/ 	.short	(.L_34 - .L_33)
.L_33:
        /*000c*/ 	.word	0x00000000
        /*0010*/ 	.short	0x0004
        /*0012*/ 	.short	0x0018
        /*0014*/ 	.byte	0x00, 0xf5, 0x21, 0x00


	//----- nvinfo : EIATTR_KPARAM_INFO
	.align		4
.L_34:
        /*0018*/ 	.byte	0x04, 0x17
        /*001a*/ 	.short	(.L_36 - .L_35)
.L_35:
        /*001c*/ 	.word	0x00000000
        /*0020*/ 	.short	0x0003
        /*0022*/ 	.short	0x0014
        /*0024*/ 	.byte	0x00, 0xf0, 0x11, 0x00


	//----- nvinfo : EIATTR_KPARAM_INFO
	.align		4
.L_36:
        /*0028*/ 	.byte	0x04, 0x17
        /*002a*/ 	.short	(.L_38 - .L_37)
.L_37:
        /*002c*/ 	.word	0x00000000
        /*0030*/ 	.short	0x0002
        /*0032*/ 	.short	0x0010
        /*0034*/ 	.byte	0x00, 0xf0, 0x11, 0x00


	//----- nvinfo : EIATTR_KPARAM_INFO
	.align		4
.L_38:
        /*0038*/ 	.byte	0x04, 0x17
        /*003a*/ 	.short	(.L_40 - .L_39)
.L_39:
        /*003c*/ 	.word	0x00000000
        /*0040*/ 	.short	0x0001
        /*0042*/ 	.short	0x0008
        /*0044*/ 	.byte	0x00, 0xf5, 0x21, 0x00


	//----- nvinfo : EIATTR_KPARAM_INFO
	.align		4
.L_40:
        /*0048*/ 	.byte	0x04, 0x17
        /*004a*/ 	.short	(.L_42 - .L_41)
.L_41:
        /*004c*/ 	.word	0x00000000
        /*0050*/ 	.short	0x0000
        /*0052*/ 	.short	0x0000
        /*0054*/ 	.byte	0x00, 0xf5, 0x21, 0x00


	//----- nvinfo : EIATTR_SPARSE_MMA_MASK
	.align		4
.L_42:
        /*0058*/ 	.byte	0x03, 0x50
        /*005a*/ 	.short	0x0000


	//----- nvinfo : EIATTR_MAXREG_COUNT
	.align		4
        /*005c*/ 	.byte	0x03, 0x1b
        /*005e*/ 	.short	0x00ff


	//----- nvinfo : EIATTR_NUM_BARRIERS
	.align		4
        /*0060*/ 	.byte	0x02, 0x4c
        /*0062*/ 	.byte	0x01
	.zero		1


	//----- nvinfo : EIATTR_MERCURY_ISA_VERSION
	.align		4
        /*0064*/ 	.byte	0x03, 0x5f
        /*0066*/ 	.short	0x0101


	//----- nvinfo : EIATTR_VRC_CTA_INIT_COUNT
	.align		4
        /*0068*/ 	.byte	0x02, 0x4a
	.zero		1
	.zero		1


	//----- nvinfo : EIATTR_EXIT_INSTR_OFFSETS
	.align		4
        /*006c*/ 	.byte	0x04, 0x1c
        /*006e*/ 	.short	(.L_44 - .L_43)


	//   ....[0]....
.L_43:
        /*0070*/ 	.word	0x00000e70


	//----- nvinfo : EIATTR_CRS_STACK_SIZE
	.align		4
.L_44:
        /*0074*/ 	.byte	0x04, 0x1e
        /*0076*/ 	.short	(.L_46 - .L_45)
.L_45:
        /*0078*/ 	.word	0x00000000


	//----- nvinfo : EIATTR_CBANK_PARAM_SIZE
	.align		4
.L_46:
        /*007c*/ 	.byte	0x03, 0x19
        /*007e*/ 	.short	0x0020


	//----- nvinfo : EIATTR_PARAM_CBANK
	.align		4
        /*0080*/ 	.byte	0x04, 0x0a
        /*0082*/ 	.short	(.L_48 - .L_47)
	.align		4
.L_47:
        /*0084*/ 	.word	index@(.nv.constant0._Z15mulSqMtrxDevicePjS_iiS_)
        /*0088*/ 	.short	0x0380
        /*008a*/ 	.short	0x0020


	//----- nvinfo : EIATTR_SW_WAR
	.align		4
.L_48:
        /*008c*/ 	.byte	0x04, 0x36
        /*008e*/ 	.short	(.L_50 - .L_49)
.L_49:
        /*0090*/ 	.word	0x00000008
.L_50:


//--------------------- .nv.callgraph             --------------------------
	.section	.nv.callgraph,"",@"SHT_CUDA_CALLGRAPH"
	.align	4
	.sectionentsize	8
	.align		4
        /*0000*/ 	.word	0x00000000
	.align		4
        /*0004*/ 	.word	0xffffffff
	.align		4
        /*0008*/ 	.word	0x00000000
	.align		4
        /*000c*/ 	.word	0xfffffffe
	.align		4
        /*0010*/ 	.word	0x00000000
	.align		4
        /*0014*/ 	.word	0xfffffffd
	.align		4
        /*0018*/ 	.word	0x00000000
	.align		4
        /*001c*/ 	.word	0xfffffffc


//--------------------- .nv.constant4             --------------------------
	.section	.nv.constant4,"a",@progbits
	.align	8
	.align		8
.nv.constant4:
        /*0000*/ 	.dword	is_changed


//--------------------- .text._Z21addToLeftSqMtrxDevicePjS_ii --------------------------
	.section	.text._Z21addToLeftSqMtrxDevicePjS_ii,"ax",@progbits
	.align	128
        .global         _Z21addToLeftSqMtrxDevicePjS_ii
        .type           _Z21addToLeftSqMtrxDevicePjS_ii,@function
        .size           _Z21addToLeftSqMtrxDevicePjS_ii,(.L_x_14 - _Z21addToLeftSqMtrxDevicePjS_ii)
        .other          _Z21addToLeftSqMtrxDevicePjS_ii,@"STO_CUDA_ENTRY STV_DEFAULT"
_Z21addToLeftSqMtrxDevicePjS_ii:
.text._Z21addToLeftSqMtrxDevicePjS_ii:
[----:B------:R-:W-:Y:S08]  /*0000*/  LDC R1, c[0x0][0x37c] ;  /* 0x0000df00ff017b82 */ /* 0x000ff00000000800 */
[----:B------:R-:W0:Y:S01]  /*0010*/  LDC R2, c[0x0][0x394] ;  /* 0x0000e500ff027b82 */ /* 0x000e220000000800 */
[----:B------:R-:W1:Y:S07]  /*0020*/  S2R R0, SR_TID.Y ;  /* 0x0000000000007919 */ /* 0x000e6e0000002200 */
[----:B------:R-:W2:Y:S01]  /*0030*/  S2UR UR4, SR_CTAID.Y ;  /* 0x00000000000479c3 */ /* 0x000ea20000002600 */
[----:B0-----:R-:W-:Y:S01]  /*0040*/  ISETP.GE.AND P0, PT, R2, 0x1, PT ;  /* 0x000000010200780c */ /* 0x001fe20003f06270 */
[----:B--2---:R-:W-:-:S06]  /*0050*/  USHF.L.U32 UR4, UR4, 0xa, URZ ;  /* 0x0000000a04047899 */ /* 0x004fcc00080006ff */
[----:B-1----:R-:W-:-:S06]  /*0060*/  LOP3.LUT R0, R0, UR4, RZ, 0xfc, !PT ;  /* 0x0000000400007c12 */ /* 0x002fcc000f8efcff */
[----:B------:R-:W-:Y:S05]  /*0070*/  @!P0 EXIT ;  /* 0x000000000000894d */ /* 0x000fea0003800000 */
[----:B------:R-:W-:Y:S01]  /*0080*/  IMAD R3, R0, R2, RZ ;  /* 0x0000000200037224 */ /* 0x000fe200078e02ff */
[----:B------:R-:W0:Y:S01]  /*0090*/  LDCU.64 UR12, c[0x0][0x358] ;  /* 0x00006b00ff0c77ac */ /* 0x000e220008000a00 */
[----:B------:R-:W-:Y:S02]  /*00a0*/  BSSY.RECONVERGENT B0, `(.L_x_0) ;  /* 0x000001a000007945 */ /* 0x000fe40003800200 */
[----:B------:R-:W-:-:S05]  /*00b0*/  IMAD.IADD R0, R3, 0x1, R2 ;  /* 0x0000000103007824 */ /* 0x000fca00078e0202 */
[----:B------:R-:W-:-:S05]  /*00c0*/  VIADDMNMX R2, R3, 0x1, R0, !PT ;  /* 0x0000000103027846 */ /* 0x000fca0007800100 */
[----:B------:R-:W-:Y:S02]  /*00d0*/  IMAD.IADD R4, R2, 0x1, -R3 ;  /* 0x0000000102047824 */ /* 0x000fe400078e0a03 */
[----:B------:R-:W-:-:S03]  /*00e0*/  IMAD.IADD R5, R3, 0x1, -R2 ;  /* 0x0000000103057824 */ /* 0x000fc600078e0a02 */
[----:B------:R-:W-:Y:S02]  /*00f0*/  LOP3.LUT P1, R2, R4, 0x3, RZ, 0xc0, !PT ;  /* 0x0000000304027812 */ /* 0x000fe4000782c0ff */
[----:B------:R-:W-:-:S11]  /*0100*/  ISETP.GT.U32.AND P0, PT, R5, -0x4, PT ;  /* 0xfffffffc0500780c */ /* 0x000fd60003f04070 */
[----:B0-----:R-:W-:Y:S05]  /*0110*/  @!P1 BRA `(.L_x_1) ;  /* 0x0000000000489947 */ /* 0x001fea0003800000 */
[----:B------:R-:W0:Y:S01]  /*0120*/  LDC.64 R4, c[0x0][0x380] ;  /* 0x0000e000ff047b82 */ /* 0x000e220000000a00 */
[----:B------:R-:W-:-:S07]  /*0130*/  IMAD.MOV R2, RZ, RZ, -R2 ;  /* 0x000000ffff027224 */ /* 0x000fce00078e0a02 */
[----:B------:R-:W1:Y:S02]  /*0140*/  LDC.64 R6, c[0x0][0x388] ;  /* 0x0000e200ff067b82 */ /* 0x000e640000000a00 */
.L_x_2:
[----:B-1----:R-:W-:-:S04]  /*0150*/  IMAD.WIDE R8, R3, 0x4, R6 ;  /* 0x0000000403087825 */ /* 0x002fc800078e0206 */
[C---:B0-----:R-:W-:Y:S02]  /*0160*/  IMAD.WIDE R10, R3.reuse, 0x4, R4 ;  /* 0x00000004030a7825 */ /* 0x041fe400078e0204 */
[----:B------:R-:W2:Y:S04]  /*0170*/  LDG.E R9, desc[UR12][R8.64] ;  /* 0x0000000c08097981 */ /* 0x000ea8000c1e1900 */
[----:B------:R-:W2:Y:S01]  /*0180*/  LDG.E R12, desc[UR12][R10.64] ;  /* 0x0000000c0a0c7981 */ /* 0x000ea2000c1e1900 */
[----:B------:R-:W-:Y:S02]  /*0190*/  IMAD.MOV.U32 R14, RZ, RZ, 0x1 ;  /* 0x00000001ff0e7424 */ /* 0x000fe400078e00ff */
[----:B------:R-:W-:Y:S02]  /*01a0*/  VIADD R2, R2, 0x1 ;  /* 0x0000000102027836 */ /* 0x000fe40000000000 */
[----:B------:R-:W-:Y:S01]  /*01b0*/  VIADD R3, R3, 0x1 ;  /* 0x0000000103037836 */ /* 0x000fe20000000000 */
[----:B--2---:R-:W-:-:S04]  /*01c0*/  LOP3.LUT R15, R9, R12, RZ, 0xfc, !PT ;  /* 0x0000000c090f7212 */ /* 0x004fc800078efcff */
[----:B------:R-:W-:Y:S01]  /*01d0*/  ISETP.NE.AND P1, PT, R15, R12, PT ;  /* 0x0000000c0f00720c */ /* 0x000fe20003f25270 */
[----:B------:R2:W-:-:S12]  /*01e0*/  STG.E desc[UR12][R10.64], R15 ;  /* 0x0000000f0a007986 */ /* 0x0005d8000c10190c */
[----:B------:R-:W0:Y:S01]  /*01f0*/  @P1 LDC.64 R12, c[0x4][RZ] ;  /* 0x01000000ff0c1b82 */ /* 0x000e220000000a00 */
[----:B------:R-:W-:-:S05]  /*0200*/  @P1 PRMT R9, R14, 0x7610, R9 ;  /* 0x000076100e091816 */ /* 0x000fca0000000009 */
[----:B0-----:R2:W-:Y:S01]  /*0210*/  @P1 STG.E.U8 desc[UR12][R12.64], R9 ;  /* 0x000000090c001986 */ /* 0x0015e2000c10110c */
[----:B------:R-:W-:-:S13]  /*0220*/  ISETP.NE.AND P1, PT, R2, RZ, PT ;  /* 0x000000ff0200720c */ /* 0x000fda0003f25270 */
[----:B--2---:R-:W-:Y:S05]  /*0230*/  @P1 BRA `(.L_x_2) ;  /* 0xfffffffc00c41947 */ /* 0x004fea000383ffff */
.L_x_1:
[----:B------:R-:W-:Y:S05]  /*0240*/  BSYNC.RECONVERGENT B0 ;  /* 0x0000000000007941 */ /* 0x000fea0003800200 */
.L_x_0:
[----:B------:R-:W-:Y:S05]  /*0250*/  @P0 EXIT ;  /* 0x000000000000094d */ /* 0x000fea0003800000 */
[----:B------:R-:W0:Y:S02]  /*0260*/  LDCU.128 UR8, c[0x0][0x380] ;  /* 0x00007000ff0877ac */ /* 0x000e240008000c00 */
[----:B0-----:R-:W-:Y:S02]  /*0270*/  UIADD3 UR6, UP0, UPT, UR8, 0x8, URZ ;  /* 0x0000000808067890 */ /* 0x001fe4000ff1e0ff */
[----:B------:R-:W-:Y:S02]  /*0280*/  UIADD3 UR4, UP1, UPT, UR10, 0x8, URZ ;  /* 0x000000080a047890 */ /* 0x000fe4000ff3e0ff */
[----:B------:R-:W-:Y:S02]  /*0290*/  UIADD3.X UR7, UPT, UPT, URZ, UR9, URZ, UP0, !UPT ;  /* 0x00000009ff077290 */ /* 0x000fe400087fe4ff */
[----:B------:R-:W-:-:S12]  /*02a0*/  UIADD3.X UR5, UPT, UPT, URZ, UR11, URZ, UP1, !UPT ;  /* 0x0000000bff057290 */ /* 0x000fd80008ffe4ff */
.L_x_3:
[----:B------:R-:W-:Y:S01]  /*02b0*/  MOV R5, UR7 ;  /* 0x0000000700057c02 */ /* 0x000fe20008000f00 */
[----:B------:R-:W-:Y:S02]  /*02c0*/  IMAD.U32 R4, RZ, RZ, UR6 ;  /* 0x00000006ff047e24 */ /* 0x000fe4000f8e00ff */
[----:B------:R-:W-:Y:S02]  /*02d0*/  IMAD.U32 R6, RZ, RZ, UR4 ;  /* 0x00000004ff067e24 */ /* 0x000fe4000f8e00ff */
[----:B------:R-:W-:Y:S02]  /*02e0*/  IMAD.U32 R7, RZ, RZ, UR5 ;  /* 0x00000005ff077e24 */ /* 0x000fe4000f8e00ff */
[----:B------:R-:W-:-:S04]  /*02f0*/  IMAD.WIDE R4, R3, 0x4, R4 ;  /* 0x0000000403047825 */ /* 0x000fc800078e0204 */
[----:B------:R-:W-:Y:S01]  /*0300*/  IMAD.WIDE R6, R3, 0x4, R6 ;  /* 0x0000000403067825 */ /* 0x000fe200078e0206 */
[----:B------:R-:W2:Y:S04]  /*0310*/  LDG.E R2, desc[UR12][R4.64+-0x8] ;  /* 0xfffff80c04027981 */ /* 0x000ea8000c1e1900 */
[----:B------:R-:W2:Y:S01]  /*0320*/  LDG.E R9, desc[UR12][R6.64+-0x8] ;  /* 0xfffff80c06097981 */ /* 0x000ea2000c1e1900 */
[----:B------:R-:W-:Y:S01]  /*0330*/  IMAD.MOV.U32 R12, RZ, RZ, 0x1 ;  /* 0x00000001ff0c7424 */ /* 0x000fe200078e00ff */
[----:B--2---:R-:W-:-:S04]  /*0340*/  LOP3.LUT R13, R9, R2, RZ, 0xfc, !PT ;  /* 0x00000002090d7212 */ /* 0x004fc800078efcff */
[----:B------:R-:W-:Y:S01]  /*0350*/  ISETP.NE.AND P0, PT, R13, R2, PT ;  /* 0x000000020d00720c */ /* 0x000fe20003f05270 */
[----:B------:R-:W-:-:S12]  /*0360*/  STG.E desc[UR12][R4.64+-0x8], R13 ;  /* 0xfffff80d04007986 */ /* 0x000fd8000c10190c */
[----:B------:R-:W0:Y:S02]  /*0370*/  @P0 LDC.64 R8, c[0x4][RZ] ;  /* 0x01000000ff080b82 */ /* 0x000e240000000a00 */
[----:B0-----:R0:W-:Y:S04]  /*0380*/  @P0 STG.E.U8 desc[UR12][R8.64], R12 ;  /* 0x0000000c08000986 */ /* 0x0011e8000c10110c */
[----:B------:R-:W2:Y:S04]  /*0390*/  LDG.E R2, desc[UR12][R4.64+-0x4] ;  /* 0xfffffc0c04027981 */ /* 0x000ea8000c1e1900 */
[----:B------:R-:W2:Y:S01]  /*03a0*/  LDG.E R11, desc[UR12][R6.64+-0x4] ;  /* 0xfffffc0c060b7981 */ /* 0x000ea2000c1e1900 */
[----:B------:R-:W-:Y:S01]  /*03b0*/  IMAD.MOV.U32 R14, RZ, RZ, 0x1 ;  /* 0x00000001ff0e7424 */ /* 0x000fe200078e00ff */
[----:B--2---:R-:W-:-:S04]  /*03c0*/  LOP3.LUT R15, R11, R2, RZ, 0xfc, !PT ;  /* 0x000000020b0f7212 */ /* 0x004fc800078efcff */
[----:B------:R-:W-:Y:S01]  /*03d0*/  ISETP.NE.AND P0, PT, R15, R2, PT ;  /* 0x000000020f00720c */ /* 0x000fe20003f05270 */
[----:B------:R-:W-:-:S12]  /*03e0*/  STG.E desc[UR12][R4.64+-0x4], R15 ;  /* 0xfffffc0f04007986 */ /* 0x000fd8000c10190c */
[----:B------:R-:W1:Y:S02]  /*03f0*/  @P0 LDC.64 R10, c[0x4][RZ] ;  /* 0x01000000ff0a0b82 */ /* 0x000e640000000a00 */
[----:B-1----:R1:W-:Y:S04]  /*0400*/  @P0 STG.E.U8 desc[UR12][R10.64], R14 ;  /* 0x0000000e0a000986 */ /* 0x0023e8000c10110c */
[----:B------:R-:W2:Y:S04]  /*0410*/  LDG.E R2, desc[UR12][R4.64] ;  /* 0x0000000c04027981 */ /* 0x000ea8000c1e1900 */
[----:B0-----:R-:W2:Y:S02]  /*0420*/  LDG.E R9, desc[UR12][R6.64] ;  /* 0x0000000c06097981 */ /* 0x001ea4000c1e1900 */
[----:B--2---:R-:W-:-:S04]  /*0430*/  LOP3.LUT R13, R9, R2, RZ, 0xfc, !PT ;  /* 0x00000002090d7212 */ /* 0x004fc800078efcff */
[----:B------:R-:W-:Y:S01]  /*0440*/  ISETP.NE.AND P0, PT, R13, R2, PT ;  /* 0x000000020d00720c */ /* 0x000fe20003f05270 */
[----:B------:R-:W-:Y:S01]  /*0450*/  HFMA2 R2, -RZ, RZ, 0, 5.9604644775390625e-08 ;  /* 0x00000001ff027431 */ /* 0x000fe200000001ff */
[----:B------:R-:W-:Y:S11]  /*0460*/  STG.E desc[UR12][R4.64], R13 ;  /* 0x0000000d04007986 */ /* 0x000ff6000c10190c */
[----:B------:R-:W0:Y:S01]  /*0470*/  @P0 LDC.64 R8, c[0x4][RZ] ;  /* 0x01000000ff080b82 */ /* 0x000e220000000a00 */
[----:B-1----:R-:W-:-:S05]  /*0480*/  @P0 PRMT R11, R2, 0x7610, R11 ;  /* 0x00007610020b0816 */ /* 0x002fca000000000b */
[----:B0-----:R0:W-:Y:S04]  /*0490*/  @P0 STG.E.U8 desc[UR12][R8.64], R11 ;  /* 0x0000000b08000986 */ /* 0x0011e8000c10110c */
[----:B------:R-:W2:Y:S04]  /*04a0*/  LDG.E R15, desc[UR12][R6.64+0x4] ;  /* 0x0000040c060f7981 */ /* 0x000ea8000c1e1900 */
[----:B------:R-:W2:Y:S01]  /*04b0*/  LDG.E R2, desc[UR12][R4.64+0x4] ;  /* 0x0000040c04027981 */ /* 0x000ea2000c1e1900 */
[----:B------:R-:W-:Y:S01]  /*04c0*/  VIADD R3, R3, 0x4 ;  /* 0x0000000403037836 */ /* 0x000fe20000000000 */
[----:B--2---:R-:W-:-:S04]  /*04d0*/  LOP3.LUT R15, R15, R2, RZ, 0xfc, !PT ;  /* 0x000000020f0f7212 */ /* 0x004fc800078efcff */
[----:B------:R-:W-:Y:S01]  /*04e0*/  ISETP.NE.AND P0, PT, R15, R2, PT ;  /* 0x000000020f00720c */ /* 0x000fe20003f05270 */
[----:B------:R-:W-:Y:S01]  /*04f0*/  IMAD.MOV.U32 R2, RZ, RZ, 0x1 ;  /* 0x00000001ff027424 */ /* 0x000fe200078e00ff */
[----:B------:R1:W-:Y:S11]  /*0500*/  STG.E desc[UR12][R4.64+0x4], R15 ;  /* 0x0000040f04007986 */ /* 0x0003f6000c10190c */
[----:B0-----:R-:W0:Y:S02]  /*0510*/  @P0 LDC.64 R10, c[0x4][RZ] ;  /* 0x01000000ff0a0b82 */ /* 0x001e240000000a00 */
[----:B0-----:R1:W-:Y:S01]  /*0520*/  @P0 STG.E.U8 desc[UR12][R10.64], R2 ;  /* 0x000000020a000986 */ /* 0x0013e2000c10110c */
[----:B------:R-:W-:-:S13]  /*0530*/  ISETP.GE.AND P0, PT, R3, R0, PT ;  /* 0x000000000300720c */ /* 0x000fda0003f06270 */
[----:B-1----:R-:W-:Y:S05]  /*0540*/  @!P0 BRA `(.L_x_3) ;  /* 0xfffffffc00588947 */ /* 0x002fea000383ffff */
[----:B------:R-:W-:Y:S05]  /*0550*/  EXIT ;  /* 0x000000000000794d */ /* 0x000fea0003800000 */
.L_x_4:
[----:B------:R-:W-:-:S00]  /*0560*/  BRA `(.L_x_4) ;  /* 0xfffffffc00fc7947 */ /* 0x000fc0000383ffff */
[----:B------:R-:W-:-:S00]  /*0570*/  NOP ;  /* 0x0000000000007918 */ /* 0x000fc00000000000 */
        /* <DEDUP_REMOVED lines=8> */
.L_x_14:


//--------------------- .text._Z15mulSqMtrxDevicePjS_iiS_ --------------------------
	.section	.text._Z15mulSqMtrxDevicePjS_iiS_,"ax",@progbits
	.align	128
        .global         _Z15mulSqMtrxDevicePjS_iiS_
        .type           _Z15mulSqMtrxDevicePjS_iiS_,@function
        .size           _Z15mulSqMtrxDevicePjS_iiS_,(.L_x_15 - _Z15mulSqMtrxDevicePjS_iiS_)
        .other          _Z15mulSqMtrxDevicePjS_iiS_,@"STO_CUDA_ENTRY STV_DEFAULT"
_Z15mulSqMtrxDevicePjS_iiS_:
.text._Z15mulSqMtrxDevicePjS_iiS_:
[----:B------:R-:W-:Y:S08]  /*0000*/  LDC R1, c[0x0][0x37c] ;  /* 0x0000df00ff017b82 */ /* 0x000ff00000000800 */
[----:B------:R-:W0:Y:S01]  /*0010*/  LDC.64 R24, c[0x0][0x390] ;  /* 0x0000e400ff187b82 */ /* 0x000e220000000a00 */
[----:B------:R-:W1:Y:S01]  /*0020*/  S2R R0, SR_TID.Y ;  /* 0x0000000000007919 */ /* 0x000e620000002200 */
[----:B------:R-:W2:Y:S06]  /*0030*/  LDCU.64 UR6, c[0x0][0x358] ;  /* 0x00006b00ff0677ac */ /* 0x000eac0008000a00 */
[----:B------:R-:W3:Y:S08]  /*0040*/  S2UR UR4, SR_CTAID.Y ;  /* 0x00000000000479c3 */ /* 0x000ef00000002600 */
[----:B------:R-:W4:Y:S01]  /*0050*/  S2UR UR8, SR_CTAID.X ;  /* 0x00000000000879c3 */ /* 0x000f220000002500 */
[----:B0-----:R-:W-:Y:S01]  /*0060*/  ISETP.GE.AND P0, PT, R24, 0x1, PT ;  /* 0x000000011800780c */ /* 0x001fe20003f06270 */
[----:B---3--:R-:W-:-:S06]  /*0070*/  USHF.L.U32 UR4, UR4, 0xa, URZ ;  /* 0x0000000a04047899 */ /* 0x008fcc00080006ff */
[----:B-1----:R-:W-:-:S05]  /*0080*/  LOP3.LUT R0, R0, UR4, RZ, 0xfc, !PT ;  /* 0x0000000400007c12 */ /* 0x002fca000f8efcff */
[----:B------:R-:W-:Y:S01]  /*0090*/  IMAD R0, R0, R25, RZ ;  /* 0x0000001900007224 */ /* 0x000fe200078e02ff */
[----:B--2-4-:R-:W-:Y:S06]  /*00a0*/  @!P0 BRA `(.L_x_5) ;  /* 0x0000000400e48947 */ /* 0x014fec0003800000 */
[C---:B------:R-:W-:Y:S01]  /*00b0*/  ISETP.GE.U32.AND P0, PT, R24.reuse, 0x10, PT ;  /* 0x000000101800780c */ /* 0x040fe20003f06070 */
[----:B------:R-:W-:Y:S01]  /*00c0*/  IMAD.MOV.U32 R20, RZ, RZ, RZ ;  /* 0x000000ffff147224 */ /* 0x000fe200078e00ff */
[----:B------:R-:W-:-:S04]  /*00d0*/  LOP3.LUT R2, R24, 0xf, RZ, 0xc0, !PT ;  /* 0x0000000f18027812 */ /* 0x000fc800078ec0ff */
[----:B------:R-:W-:-:S07]  /*00e0*/  ISETP.NE.AND P1, PT, R2, RZ, PT ;  /* 0x000000ff0200720c */ /* 0x000fce0003f25270 */
[----:B------:R-:W-:Y:S06]  /*00f0*/  @!P0 BRA `(.L_x_6) ;  /* 0x0000000000c48947 */ /* 0x000fec0003800000 */
[----:B------:R-:W0:Y:S01]  /*0100*/  S2UR UR5, SR_CgaCtaId ;  /* 0x00000000000579c3 */ /* 0x000e220000008800 */
[----:B------:R-:W-:Y:S01]  /*0110*/  LOP3.LUT R20, R24, 0x7ffffff0, RZ, 0xc0, !PT ;  /* 0x7ffffff018147812 */ /* 0x000fe200078ec0ff */
[----:B------:R-:W-:Y:S01]  /*0120*/  UMOV UR4, 0x400 ;  /* 0x0000040000047882 */ /* 0x000fe20000000000 */
[----:B------:R-:W-:-:S03]  /*0130*/  IMAD.U32 R22, RZ, RZ, UR8 ;  /* 0x00000008ff167e24 */ /* 0x000fc6000f8e00ff */
[----:B------:R-:W-:Y:S01]  /*0140*/  IMAD.MOV R3, RZ, RZ, -R20 ;  /* 0x000000ffff037224 */ /* 0x000fe200078e0a14 */
[----:B0-----:R-:W-:-:S04]  /*0150*/  ULEA UR4, UR5, UR4, 0x18 ;  /* 0x0000000405047291 */ /* 0x001fc8000f8ec0ff */
[----:B------:R-:W-:-:S12]  /*0160*/  UIADD3 UR4, UPT, UPT, UR4, 0x20, URZ ;  /* 0x0000002004047890 */ /* 0x000fd8000fffe0ff */
.L_x_7:
[----:B0-----:R-:W0:Y:S02]  /*0170*/  LDC.64 R4, c[0x0][0x388] ;  /* 0x0000e200ff047b82 */ /* 0x001e240000000a00 */
[----:B0-----:R-:W-:-:S04]  /*0180*/  IMAD.WIDE R4, R22, 0x4, R4 ;  /* 0x0000000416047825 */ /* 0x001fc800078e0204 */
[C---:B------:R-:W-:Y:S02]  /*0190*/  IMAD.WIDE R18, R25.reuse, 0x4, R4 ;  /* 0x0000000419127825 */ /* 0x040fe400078e0204 */
[----:B------:R-:W2:Y:S02]  /*01a0*/  LDG.E R4, desc[UR6][R4.64] ;  /* 0x0000000604047981 */ /* 0x000ea4000c1e1900 */
[----:B------:R-:W-:-:S04]  /*01b0*/  IMAD.WIDE R6, R25, 0x4, R18 ;  /* 0x0000000419067825 */ /* 0x000fc800078e0212 */
[C---:B------:R-:W-:Y:S01]  /*01c0*/  IMAD.WIDE R14, R25.reuse, 0x4, R6 ;  /* 0x00000004190e7825 */ /* 0x040fe200078e0206 */
[----:B------:R0:W2:Y:S04]  /*01d0*/  LDG.E R5, desc[UR6][R18.64] ;  /* 0x0000000612057981 */ /* 0x0000a8000c1e1900 */
[----:B------:R-:W2:Y:S01]  /*01e0*/  LDG.E R6, desc[UR6][R6.64] ;  /* 0x0000000606067981 */ /* 0x000ea2000c1e1900 */
[----:B------:R-:W-:-:S04]  /*01f0*/  IMAD.WIDE R8, R25, 0x4, R14 ;  /* 0x0000000419087825 */ /* 0x000fc800078e020e */
[C---:B------:R-:W-:Y:S02]  /*0200*/  IMAD.WIDE R16, R25.reuse, 0x4, R8 ;  /* 0x0000000419107825 */ /* 0x040fe400078e0208 */
[----:B------:R-:W3:Y:S02]  /*0210*/  LDG.E R8, desc[UR6][R8.64] ;  /* 0x0000000608087981 */ /* 0x000ee4000c1e1900 */
[C---:B------:R-:W-:Y:S02]  /*0220*/  IMAD.WIDE R10, R25.reuse, 0x4, R16 ;  /* 0x00000004190a7825 */ /* 0x040fe400078e0210 */
[----:B------:R1:W2:Y:S02]  /*0230*/  LDG.E R7, desc[UR6][R14.64] ;  /* 0x000000060e077981 */ /* 0x0002a4000c1e1900 */
[C---:B------:R-:W-:Y:S02]  /*0240*/  IMAD.WIDE R26, R25.reuse, 0x4, R10 ;  /* 0x00000004191a7825 */ /* 0x040fe400078e020a */
[----:B------:R4:W3:Y:S04]  /*0250*/  LDG.E R9, desc[UR6][R16.64] ;  /* 0x0000000610097981 */ /* 0x0008e8000c1e1900 */
[----:B------:R-:W3:Y:S01]  /*0260*/  LDG.E R10, desc[UR6][R10.64] ;  /* 0x000000060a0a7981 */ /* 0x000ee2000c1e1900 */
[----:B------:R-:W-:-:S04]  /*0270*/  IMAD.WIDE R12, R25, 0x4, R26 ;  /* 0x00000004190c7825 */ /* 0x000fc800078e021a */
[C---:B0-----:R-:W-:Y:S02]  /*0280*/  IMAD.WIDE R18, R25.reuse, 0x4, R12 ;  /* 0x0000000419127825 */ /* 0x041fe400078e020c */
[----:B------:R-:W5:Y:S02]  /*0290*/  LDG.E R12, desc[UR6][R12.64] ;  /* 0x000000060c0c7981 */ /* 0x000f64000c1e1900 */
[C---:B-1----:R-:W-:Y:S02]  /*02a0*/  IMAD.WIDE R14, R25.reuse, 0x4, R18 ;  /* 0x00000004190e7825 */ /* 0x042fe400078e0212 */
[----:B------:R0:W3:Y:S02]  /*02b0*/  LDG.E R11, desc[UR6][R26.64] ;  /* 0x000000061a0b7981 */ /* 0x0000e4000c1e1900 */
[C---:B------:R-:W-:Y:S02]  /*02c0*/  IMAD.WIDE R28, R25.reuse, 0x4, R14 ;  /* 0x00000004191c7825 */ /* 0x040fe400078e020e */
[----:B------:R-:W5:Y:S04]  /*02d0*/  LDG.E R13, desc[UR6][R18.64] ;  /* 0x00000006120d7981 */ /* 0x000f68000c1e1900 */
[----:B------:R-:W5:Y:S01]  /*02e0*/  LDG.E R14, desc[UR6][R14.64] ;  /* 0x000000060e0e7981 */ /* 0x000f62000c1e1900 */
[----:B----4-:R-:W-:-:S04]  /*02f0*/  IMAD.WIDE R16, R25, 0x4, R28 ;  /* 0x0000000419107825 */ /* 0x010fc800078e021c */
[C---:B0-----:R-:W-:Y:S02]  /*0300*/  IMAD.WIDE R26, R25.reuse, 0x4, R16 ;  /* 0x00000004191a7825 */ /* 0x041fe400078e0210 */
[----:B------:R-:W4:Y:S04]  /*0310*/  LDG.E R16, desc[UR6][R16.64] ;  /* 0x0000000610107981 */ /* 0x000f28000c1e1900 */
[----:B------:R0:W5:Y:S04]  /*0320*/  LDG.E R15, desc[UR6][R28.64] ;  /* 0x000000061c0f7981 */ /* 0x000168000c1e1900 */
[----:B------:R1:W4:Y:S01]  /*0330*/  LDG.E R17, desc[UR6][R26.64] ;  /* 0x000000061a117981 */ /* 0x000322000c1e1900 */
[----:B0-----:R-:W-:-:S05]  /*0340*/  IMAD.WIDE R28, R25, 0x4, R26 ;  /* 0x00000004191c7825 */ /* 0x001fca00078e021a */
[----:B------:R-:W4:Y:S01]  /*0350*/  LDG.E R18, desc[UR6][R28.64] ;  /* 0x000000061c127981 */ /* 0x000f22000c1e1900 */
[----:B-1----:R-:W-:-:S05]  /*0360*/  IMAD.WIDE R26, R25, 0x4, R28 ;  /* 0x00000004191a7825 */ /* 0x002fca00078e021c */
[----:B------:R-:W4:Y:S01]  /*0370*/  LDG.E R19, desc[UR6][R26.64] ;  /* 0x000000061a137981 */ /* 0x000f22000c1e1900 */
[----:B------:R-:W-:-:S05]  /*0380*/  VIADD R3, R3, 0x10 ;  /* 0x0000001003037836 */ /* 0x000fca0000000000 */
[----:B------:R-:W-:Y:S01]  /*0390*/  ISETP.NE.AND P0, PT, R3, RZ, PT ;  /* 0x000000ff0300720c */ /* 0x000fe20003f05270 */
[----:B------:R-:W-:Y:S01]  /*03a0*/  IMAD R22, R25, 0x10, R22 ;  /* 0x0000001019167824 */ /* 0x000fe200078e0216 */
[----:B--2---:R0:W-:Y:S04]  /*03b0*/  STS.128 [UR4+-0x20], R4 ;  /* 0xffffe004ff007988 */ /* 0x0041e80008000c04 */
[----:B---3--:R0:W-:Y:S04]  /*03c0*/  STS.128 [UR4+-0x10], R8 ;  /* 0xfffff008ff007988 */ /* 0x0081e80008000c04 */
[----:B-----5:R0:W-:Y:S04]  /*03d0*/  STS.128 [UR4], R12 ;  /* 0x0000000cff007988 */ /* 0x0201e80008000c04 */
[----:B----4-:R0:W-:Y:S01]  /*03e0*/  STS.128 [UR4+0x10], R16 ;  /* 0x00001010ff007988 */ /* 0x0101e20008000c04 */
[----:B------:R-:W-:Y:S01]  /*03f0*/  UIADD3 UR4, UPT, UPT, UR4, 0x40, URZ ;  /* 0x0000004004047890 */ /* 0x000fe2000fffe0ff */
[----:B------:R-:W-:Y:S11]  /*0400*/  @P0 BRA `(.L_x_7) ;  /* 0xfffffffc00580947 */ /* 0x000ff6000383ffff */
.L_x_6:
[----:B------:R-:W-:Y:S05]  /*0410*/  @!P1 BRA `(.L_x_5) ;  /* 0x0000000400089947 */ /* 0x000fea0003800000 */
[----:B------:R-:W-:Y:S02]  /*0420*/  ISETP.GE.U32.AND P0, PT, R2, 0x8, PT ;  /* 0x000000080200780c */ /* 0x000fe40003f06070 */
[----:B------:R-:W-:-:S04]  /*0430*/  LOP3.LUT R21, R24, 0x7, RZ, 0xc0, !PT ;  /* 0x0000000718157812 */ /* 0x000fc800078ec0ff */
[----:B------:R-:W-:-:S07]  /*0440*/  ISETP.NE.AND P1, PT, R21, RZ, PT ;  /* 0x000000ff1500720c */ /* 0x000fce0003f25270 */
[----:B------:R-:W-:Y:S06]  /*0450*/  @!P0 BRA `(.L_x_8) ;  /* 0x0000000000648947 */ /* 0x000fec0003800000 */
[----:B0-----:R-:W0:Y:S01]  /*0460*/  LDC.64 R14, c[0x0][0x388] ;  /* 0x0000e200ff0e7b82 */ /* 0x001e220000000a00 */
[----:B------:R-:W-:-:S04]  /*0470*/  IMAD R3, R20, R25, UR8 ;  /* 0x0000000814037e24 */ /* 0x000fc8000f8e0219 */
[----:B0-----:R-:W-:-:S05]  /*0480*/  IMAD.WIDE R14, R3, 0x4, R14 ;  /* 0x00000004030e7825 */ /* 0x001fca00078e020e */
[----:B------:R-:W2:Y:S01]  /*0490*/  LDG.E R4, desc[UR6][R14.64] ;  /* 0x000000060e047981 */ /* 0x000ea2000c1e1900 */
[----:B------:R-:W-:-:S05]  /*04a0*/  IMAD.WIDE R16, R25, 0x4, R14 ;  /* 0x0000000419107825 */ /* 0x000fca00078e020e */
[----:B------:R-:W2:Y:S01]  /*04b0*/  LDG.E R5, desc[UR6][R16.64] ;  /* 0x0000000610057981 */ /* 0x000ea2000c1e1900 */
[----:B------:R-:W-:-:S05]  /*04c0*/  IMAD.WIDE R18, R25, 0x4, R16 ;  /* 0x0000000419127825 */ /* 0x000fca00078e0210 */
[----:B------:R-:W2:Y:S01]  /*04d0*/  LDG.E R6, desc[UR6][R18.64] ;  /* 0x0000000612067981 */ /* 0x000ea2000c1e1900 */
[----:B------:R-:W-:-:S05]  /*04e0*/  IMAD.WIDE R22, R25, 0x4, R18 ;  /* 0x0000000419167825 */ /* 0x000fca00078e0212 */
[----:B------:R-:W2:Y:S01]  /*04f0*/  LDG.E R7, desc[UR6][R22.64] ;  /* 0x0000000616077981 */ /* 0x000ea2000c1e1900 */
[----:B------:R-:W-:-:S05]  /*0500*/  IMAD.WIDE R26, R25, 0x4, R22 ;  /* 0x00000004191a7825 */ /* 0x000fca00078e0216 */
[----:B------:R-:W3:Y:S01]  /*0510*/  LDG.E R8, desc[UR6][R26.64] ;  /* 0x000000061a087981 */ /* 0x000ee2000c1e1900 */
[----:B------:R-:W-:-:S05]  /*0520*/  IMAD.WIDE R2, R25, 0x4, R26 ;  /* 0x0000000419027825 */ /* 0x000fca00078e021a */
[----:B------:R0:W3:Y:S01]  /*0530*/  LDG.E R9, desc[UR6][R2.64] ;  /* 0x0000000602097981 */ /* 0x0000e2000c1e1900 */
[----:B------:R-:W-:-:S05]  /*0540*/  IMAD.WIDE R12, R25, 0x4, R2 ;  /* 0x00000004190c7825 */ /* 0x000fca00078e0202 */
[----:B------:R-:W3:Y:S01]  /*0550*/  LDG.E R10, desc[UR6][R12.64] ;  /* 0x000000060c0a7981 */ /* 0x000ee2000c1e1900 */
[----:B------:R-:W-:-:S05]  /*0560*/  IMAD.WIDE R28, R25, 0x4, R12 ;  /* 0x00000004191c7825 */ /* 0x000fca00078e020c */
[----:B------:R-:W3:Y:S01]  /*0570*/  LDG.E R11, desc[UR6][R28.64] ;  /* 0x000000061c0b7981 */ /* 0x000ee2000c1e1900 */
[----:B0-----:R-:W0:Y:S01]  /*0580*/  S2R R3, SR_CgaCtaId ;  /* 0x0000000000037919 */ /* 0x001e220000008800 */
[----:B------:R-:W-:-:S04]  /*0590*/  MOV R2, 0x400 ;  /* 0x0000040000027802 */ /* 0x000fc80000000f00 */
[----:B0-----:R-:W-:-:S05]  /*05a0*/  LEA R15, R3, R2, 0x18 ;  /* 0x00000002030f7211 */ /* 0x001fca00078ec0ff */
[C---:B------:R-:W-:Y:S02]  /*05b0*/  IMAD R14, R20.reuse, 0x4, R15 ;  /* 0x00000004140e7824 */ /* 0x040fe400078e020f */
[----:B------:R-:W-:-:S03]  /*05c0*/  VIADD R20, R20, 0x8 ;  /* 0x0000000814147836 */ /* 0x000fc60000000000 */
[----:B--2---:R1:W-:Y:S04]  /*05d0*/  STS.128 [R14], R4 ;  /* 0x000000040e007388 */ /* 0x0043e80000000c00 */
[----:B---3--:R1:W-:Y:S02]  /*05e0*/  STS.128 [R14+0x10], R8 ;  /* 0x000010080e007388 */ /* 0x0083e40000000c00 */
.L_x_8:
[----:B------:R-:W-:Y:S05]  /*05f0*/  @!P1 BRA `(.L_x_5) ;  /* 0x0000000000909947 */ /* 0x000fea0003800000 */
[----:B------:R-:W-:Y:S02]  /*0600*/  ISETP.GE.U32.AND P0, PT, R21, 0x4, PT ;  /* 0x000000041500780c */ /* 0x000fe40003f06070 */
[----:B------:R-:W-:-:S04]  /*0610*/  LOP3.LUT R24, R24, 0x3, RZ, 0xc0, !PT ;  /* 0x0000000318187812 */ /* 0x000fc800078ec0ff */
[----:B------:R-:W-:-:S07]  /*0620*/  ISETP.NE.AND P1, PT, R24, RZ, PT ;  /* 0x000000ff1800720c */ /* 0x000fce0003f25270 */
[----:B------:R-:W-:Y:S06]  /*0630*/  @!P0 BRA `(.L_x_9) ;  /* 0x0000000000408947 */ /* 0x000fec0003800000 */
[----:B------:R-:W2:Y:S01]  /*0640*/  LDC.64 R2, c[0x0][0x388] ;  /* 0x0000e200ff027b82 */ /* 0x000ea20000000a00 */
[----:B01----:R-:W-:-:S04]  /*0650*/  IMAD R5, R20, R25, UR8 ;  /* 0x0000000814057e24 */ /* 0x003fc8000f8e0219 */
[----:B--2---:R-:W-:-:S05]  /*0660*/  IMAD.WIDE R2, R5, 0x4, R2 ;  /* 0x0000000405027825 */ /* 0x004fca00078e0202 */
[----:B------:R-:W2:Y:S01]  /*0670*/  LDG.E R4, desc[UR6][R2.64] ;  /* 0x0000000602047981 */ /* 0x000ea2000c1e1900 */
[----:B------:R-:W-:-:S05]  /*0680*/  IMAD.WIDE R8, R25, 0x4, R2 ;  /* 0x0000000419087825 */ /* 0x000fca00078e0202 */
[----:B------:R-:W2:Y:S01]  /*0690*/  LDG.E R5, desc[UR6][R8.64] ;  /* 0x0000000608057981 */ /* 0x000ea2000c1e1900 */
[----:B------:R-:W-:-:S05]  /*06a0*/  IMAD.WIDE R10, R25, 0x4, R8 ;  /* 0x00000004190a7825 */ /* 0x000fca00078e0208 */
[----:B------:R-:W2:Y:S01]  /*06b0*/  LDG.E R6, desc[UR6][R10.64] ;  /* 0x000000060a067981 */ /* 0x000ea2000c1e1900 */
[----:B------:R-:W-:-:S05]  /*06c0*/  IMAD.WIDE R12, R25, 0x4, R10 ;  /* 0x00000004190c7825 */ /* 0x000fca00078e020a */
[----:B------:R-:W2:Y:S01]  /*06d0*/  LDG.E R7, desc[UR6][R12.64] ;  /* 0x000000060c077981 */ /* 0x000ea2000c1e1900 */
[----:B------:R-:W0:Y:S01]  /*06e0*/  S2R R15, SR_CgaCtaId ;  /* 0x00000000000f7919 */ /* 0x000e220000008800 */
[----:B------:R-:W-:-:S04]  /*06f0*/  MOV R14, 0x400 ;  /* 0x00000400000e7802 */ /* 0x000fc80000000f00 */
[----:B0-----:R-:W-:-:S05]  /*0700*/  LEA R15, R15, R14, 0x18 ;  /* 0x0000000e0f0f7211 */ /* 0x001fca00078ec0ff */
[C---:B------:R-:W-:Y:S02]  /*0710*/  IMAD R15, R20.reuse, 0x4, R15 ;  /* 0x00000004140f7824 */ /* 0x040fe400078e020f */
[----:B------:R-:W-:-:S03]  /*0720*/  VIADD R20, R20, 0x4 ;  /* 0x0000000414147836 */ /* 0x000fc60000000000 */
[----:B--2---:R2:W-:Y:S04]  /*0730*/  STS.128 [R15], R4 ;  /* 0x000000040f007388 */ /* 0x0045e80000000c00 */
.L_x_9:
[----:B------:R-:W-:Y:S05]  /*0740*/  @!P1 BRA `(.L_x_5) ;  /* 0x00000000003c9947 */ /* 0x000fea0003800000 */
[----:B------:R-:W3:Y:S01]  /*0750*/  S2R R3, SR_CgaCtaId ;  /* 0x0000000000037919 */ /* 0x000ee20000008800 */
[----:B012---:R-:W0:Y:S01]  /*0760*/  LDC.64 R4, c[0x0][0x388] ;  /* 0x0000e200ff047b82 */ /* 0x007e220000000a00 */
[----:B------:R-:W-:Y:S01]  /*0770*/  MOV R2, 0x400 ;  /* 0x0000040000027802 */ /* 0x000fe20000000f00 */
[----:B------:R-:W-:-:S03]  /*0780*/  IMAD.MOV R24, RZ, RZ, -R24 ;  /* 0x000000ffff187224 */ /* 0x000fc600078e0a18 */
[----:B---3--:R-:W-:-:S05]  /*0790*/  LEA R3, R3, R2, 0x18 ;  /* 0x0000000203037211 */ /* 0x008fca00078ec0ff */
[C---:B------:R-:W-:Y:S02]  /*07a0*/  IMAD R6, R20.reuse, 0x4, R3 ;  /* 0x0000000414067824 */ /* 0x040fe400078e0203 */
[----:B------:R-:W-:-:S07]  /*07b0*/  IMAD R20, R20, R25, UR8 ;  /* 0x0000000814147e24 */ /* 0x000fce000f8e0219 */
.L_x_10:
[----:B0-----:R-:W-:-:S06]  /*07c0*/  IMAD.WIDE R2, R20, 0x4, R4 ;  /* 0x0000000414027825 */ /* 0x001fcc00078e0204 */
[----:B------:R-:W2:Y:S01]  /*07d0*/  LDG.E R3, desc[UR6][R2.64] ;  /* 0x0000000602037981 */ /* 0x000ea2000c1e1900 */
[----:B------:R-:W-:Y:S02]  /*07e0*/  VIADD R24, R24, 0x1 ;  /* 0x0000000118187836 */ /* 0x000fe40000000000 */
[----:B------:R-:W-:-:S03]  /*07f0*/  IMAD.IADD R20, R20, 0x1, R25 ;  /* 0x0000000114147824 */ /* 0x000fc600078e0219 */
[----:B------:R-:W-:Y:S01]  /*0800*/  ISETP.NE.AND P0, PT, R24, RZ, PT ;  /* 0x000000ff1800720c */ /* 0x000fe20003f05270 */
[----:B--2---:R0:W-:Y:S02]  /*0810*/  STS [R6], R3 ;  /* 0x0000000306007388 */ /* 0x0041e40000000800 */
[----:B0-----:R-:W-:-:S10]  /*0820*/  VIADD R6, R6, 0x4 ;  /* 0x0000000406067836 */ /* 0x001fd40000000000 */
[----:B------:R-:W-:Y:S05]  /*0830*/  @P0 BRA `(.L_x_10) ;  /* 0xfffffffc00e00947 */ /* 0x000fea000383ffff */
.L_x_5:
[----:B------:R-:W3:Y:S08]  /*0840*/  LDC.64 R2, c[0x0][0x398] ;  /* 0x0000e600ff027b82 */ /* 0x000ef00000000a00 */
[----:B------:R-:W-:Y:S01]  /*0850*/  BAR.SYNC.DEFER_BLOCKING 0x0 ;  /* 0x0000000000007b1d */ /* 0x000fe20000010000 */
[----:B------:R-:W-:Y:S01]  /*0860*/  ISETP.GE.AND P0, PT, R25, 0x1, PT ;  /* 0x000000011900780c */ /* 0x000fe20003f06270 */
[----:B012---:R-:W-:-:S02]  /*0870*/  VIADD R5, R0, UR8 ;  /* 0x0000000800057c36 */ /* 0x007fc40008000000 */
[----:B------:R-:W-:Y:S02]  /*0880*/  IMAD.MOV.U32 R7, RZ, RZ, RZ ;  /* 0x000000ffff077224 */ /* 0x000fe400078e00ff */
[----:B---3--:R-:W-:-:S08]  /*0890*/  IMAD.WIDE R2, R5, 0x4, R2 ;  /* 0x0000000405027825 */ /* 0x008fd000078e0202 */
[----:B------:R-:W-:Y:S05]  /*08a0*/  @!P0 BRA `(.L_x_11) ;  /* 0x00000004006c8947 */ /* 0x000fea0003800000 */
[----:B------:R-:W0:Y:S01]  /*08b0*/  S2UR UR5, SR_CgaCtaId ;  /* 0x00000000000579c3 */ /* 0x000e220000008800 */
[----:B------:R-:W-:Y:S01]  /*08c0*/  UMOV UR4, 0x400 ;  /* 0x0000040000047882 */ /* 0x000fe20000000000 */
[----:B------:R-:W-:Y:S01]  /*08d0*/  BSSY.RECONVERGENT B0, `(.L_x_11) ;  /* 0x0000058000007945 */ /* 0x000fe20003800200 */
[----:B------:R-:W-:Y:S02]  /*08e0*/  IMAD.IADD R25, R0, 0x1, R25 ;  /* 0x0000000100197824 */ /* 0x000fe400078e0219 */
[----:B------:R-:W-:-:S03]  /*08f0*/  IMAD.MOV.U32 R7, RZ, RZ, RZ ;  /* 0x000000ffff077224 */ /* 0x000fc600078e00ff */
[----:B------:R-:W1:Y:S01]  /*0900*/  LDC.64 R4, c[0x0][0x380] ;  /* 0x0000e000ff047b82 */ /* 0x000e620000000a00 */
[----:B0-----:R-:W-:-:S04]  /*0910*/  ULEA UR4, UR5, UR4, 0x18 ;  /* 0x0000000405047291 */ /* 0x001fc8000f8ec0ff */
[----:B------:R-:W-:-:S06]  /*0920*/  UIADD3 UR4, UPT, UPT, UR4, 0x40, URZ ;  /* 0x0000004004047890 */ /* 0x000fcc000fffe0ff */
[----:B------:R-:W-:-:S07]  /*0930*/  IMAD.U32 R6, RZ, RZ, UR4 ;  /* 0x00000004ff067e24 */ /* 0x000fce000f8e00ff */
.L_x_12:
[----:B-1----:R-:W-:-:S06]  /*0940*/  IMAD.WIDE R8, R0, 0x4, R4 ;  /* 0x0000000400087825 */ /* 0x002fcc00078e0204 */
[----:B------:R-:W2:Y:S01]  /*0950*/  LDG.E R8, desc[UR6][R8.64] ;  /* 0x0000000608087981 */ /* 0x000ea2000c1e1900 */
[----:B------:R-:W-:Y:S01]  /*0960*/  VIADD R0, R0, 0x1 ;  /* 0x0000000100007836 */ /* 0x000fe20000000000 */
[----:B--2---:R-:W-:-:S13]  /*0970*/  ISETP.GT.AND P0, PT, R8, -0x1, PT ;  /* 0xffffffff0800780c */ /* 0x004fda0003f04270 */
[----:B------:R-:W0:Y:S02]  /*0980*/  @!P0 LDS R10, [R6+-0x40] ;  /* 0xffffc000060a8984 */ /* 0x000e240000000800 */
[----:B0-----:R-:W-:Y:S02]  /*0990*/  @!P0 LOP3.LUT R7, R10, R7, RZ, 0xfc, !PT ;  /* 0x000000070a078212 */ /* 0x001fe400078efcff */
[----:B------:R-:W-:-:S13]  /*09a0*/  R2P PR, R8.B3, 0x7f ;  /* 0x0000007f08007804 */ /* 0x000fda0000003000 */
[----:B------:R-:W0:Y:S04]  /*09b0*/  @P6 LDS R12, [R6+-0x3c] ;  /* 0xffffc400060c6984 */ /* 0x000e280000000800 */
[----:B------:R-:W1:Y:S04]  /*09c0*/  @P5 LDS R14, [R6+-0x38] ;  /* 0xffffc800060e5984 */ /* 0x000e680000000800 */
[----:B------:R-:W2:Y:S04]  /*09d0*/  @P4 LDS R16, [R6+-0x34] ;  /* 0xffffcc0006104984 */ /* 0x000ea80000000800 */
[----:B------:R-:W3:Y:S04]  /*09e0*/  @P3 LDS R10, [R6+-0x30] ;  /* 0xffffd000060a3984 */ /* 0x000ee80000000800 */
[----:B------:R-:W4:Y:S04]  /*09f0*/  @P2 LDS R18, [R6+-0x2c] ;  /* 0xffffd40006122984 */ /* 0x000f280000000800 */
[----:B------:R-:W5:Y:S04]  /*0a00*/  @P1 LDS R20, [R6+-0x28] ;  /* 0xffffd80006141984 */ /* 0x000f680000000800 */
[----:B------:R-:W5:Y:S01]  /*0a10*/  @P0 LDS R22, [R6+-0x24] ;  /* 0xffffdc0006160984 */ /* 0x000f620000000800 */
[----:B0-----:R-:W-:-:S02]  /*0a20*/  @P6 LOP3.LUT R7, R12, R7, RZ, 0xfc, !PT ;  /* 0x000000070c076212 */ /* 0x001fc400078efcff */
[----:B------:R-:W-:Y:S02]  /*0a30*/  LOP3.LUT P6, RZ, R8, 0x800000, RZ, 0xc0, !PT ;  /* 0x0080000008ff7812 */ /* 0x000fe400078cc0ff */
[----:B-1----:R-:W-:-:S04]  /*0a40*/  @P5 LOP3.LUT R7, R14, R7, RZ, 0xfc, !PT ;  /* 0x000000070e075212 */ /* 0x002fc800078efcff */
[----:B--2---:R-:W-:-:S04]  /*0a50*/  @P4 LOP3.LUT R7, R16, R7, RZ, 0xfc, !PT ;  /* 0x0000000710074212 */ /* 0x004fc800078efcff */
[----:B---3--:R-:W-:-:S03]  /*0a60*/  @P3 LOP3.LUT R7, R10, R7, RZ, 0xfc, !PT ;  /* 0x000000070a073212 */ /* 0x008fc600078efcff */
[----:B------:R-:W0:Y:S01]  /*0a70*/  @P6 LDS R12, [R6+-0x20] ;  /* 0xffffe000060c6984 */ /* 0x000e220000000800 */
[----:B----4-:R-:W-:-:S04]  /*0a80*/  @P2 LOP3.LUT R7, R18, R7, RZ, 0xfc, !PT ;  /* 0x0000000712072212 */ /* 0x010fc800078efcff */
[----:B-----5:R-:W-:-:S04]  /*0a90*/  @P1 LOP3.LUT R7, R20, R7, RZ, 0xfc, !PT ;  /* 0x0000000714071212 */ /* 0x020fc800078efcff */
[----:B------:R-:W-:-:S04]  /*0aa0*/  @P0 LOP3.LUT R7, R22, R7, RZ, 0xfc, !PT ;  /* 0x0000000716070212 */ /* 0x000fc800078efcff */
[----:B0-----:R-:W-:Y:S02]  /*0ab0*/  @P6 LOP3.LUT R7, R12, R7, RZ, 0xfc, !PT ;  /* 0x000000070c076212 */ /* 0x001fe400078efcff */
        /* <DEDUP_REMOVED lines=13> */
[----:B------:R-:W0:Y:S01]  /*0b90*/  @P6 LDS R12, [R6] ;  /* 0x00000000060c6984 */ /* 0x000e220000000800 */
[----:B----4-:R-:W-:-:S04]  /*0ba0*/  @P2 LOP3.LUT R7, R18, R7, RZ, 0xfc, !PT ;  /* 0x0000000712072212 */ /* 0x010fc800078efcff */
[----:B-----5:R-:W-:-:S04]  /*0bb0*/  @P1 LOP3.LUT R7, R20, R7, RZ, 0xfc, !PT ;  /* 0x0000000714071212 */ /* 0x020fc800078efcff */
[----:B------:R-:W-:-:S04]  /*0bc0*/  @P0 LOP3.LUT R7, R22, R7, RZ, 0xfc, !PT ;  /* 0x0000000716070212 */ /* 0x000fc800078efcff */
[----:B0-----:R-:W-:Y:S02]  /*0bd0*/  @P6 LOP3.LUT R7, R12, R7, RZ, 0xfc, !PT ;  /* 0x000000070c076212 */ /* 0x001fe400078efcff */
[----:B------:R-:W-:-:S13]  /*0be0*/  R2P PR, R8.B1, 0x7f ;  /* 0x0000007f08007804 */ /* 0x000fda0000001000 */
[----:B------:R-:W0:Y:S04]  /*0bf0*/  @P6 LDS R12, [R6+0x4] ;  /* 0x00000400060c6984 */ /* 0x000e280000000800 */
[----:B------:R-:W1:Y:S04]  /*0c00*/  @P5 LDS R14, [R6+0x8] ;  /* 0x00000800060e5984 */ /* 0x000e680000000800 */
[----:B------:R-:W2:Y:S04]  /*0c10*/  @P4 LDS R16, [R6+0xc] ;  /* 0x00000c0006104984 */ /* 0x000ea80000000800 */
[----:B------:R-:W3:Y:S04]  /*0c20*/  @P3 LDS R10, [R6+0x10] ;  /* 0x00001000060a3984 */ /* 0x000ee80000000800 */
[----:B------:R-:W4:Y:S04]  /*0c30*/  @P2 LDS R18, [R6+0x14] ;  /* 0x0000140006122984 */ /* 0x000f280000000800 */
[----:B------:R-:W5:Y:S04]  /*0c40*/  @P1 LDS R20, [R6+0x18] ;  /* 0x0000180006141984 */ /* 0x000f680000000800 */
[----:B------:R-:W5:Y:S01]  /*0c50*/  @P0 LDS R22, [R6+0x1c] ;  /* 0x00001c0006160984 */ /* 0x000f620000000800 */
[----:B0-----:R-:W-:-:S02]  /*0c60*/  @P6 LOP3.LUT R7, R12, R7, RZ, 0xfc, !PT ;  /* 0x000000070c076212 */ /* 0x001fc400078efcff */
[----:B------:R-:W-:Y:S02]  /*0c70*/  LOP3.LUT P6, RZ, R8, 0x80, RZ, 0xc0, !PT ;  /* 0x0000008008ff7812 */ /* 0x000fe400078cc0ff */
[----:B-1----:R-:W-:-:S04]  /*0c80*/  @P5 LOP3.LUT R7, R14, R7, RZ, 0xfc, !PT ;  /* 0x000000070e075212 */ /* 0x002fc800078efcff */
[----:B--2---:R-:W-:-:S04]  /*0c90*/  @P4 LOP3.LUT R7, R16, R7, RZ, 0xfc, !PT ;  /* 0x0000000710074212 */ /* 0x004fc800078efcff */
[----:B---3--:R-:W-:-:S03]  /*0ca0*/  @P3 LOP3.LUT R7, R10, R7, RZ, 0xfc, !PT ;  /* 0x000000070a073212 */ /* 0x008fc600078efcff */
[----:B------:R-:W0:Y:S01]  /*0cb0*/  @P6 LDS R12, [R6+0x20] ;  /* 0x00002000060c6984 */ /* 0x000e220000000800 */
[----:B----4-:R-:W-:-:S04]  /*0cc0*/  @P2 LOP3.LUT R7, R18, R7, RZ, 0xfc, !PT ;  /* 0x0000000712072212 */ /* 0x010fc800078efcff */
[----:B-----5:R-:W-:Y:S02]  /*0cd0*/  @P1 LOP3.LUT R7, R20, R7, RZ, 0xfc, !PT ;  /* 0x0000000714071212 */ /* 0x020fe400078efcff */
[----:B------:R-:W-:Y:S02]  /*0ce0*/  R2P PR, R8, 0x7e ;  /* 0x0000007e08007804 */ /* 0x000fe40000000000 */
[----:B------:R-:W-:Y:S02]  /*0cf0*/  @P0 LOP3.LUT R7, R22, R7, RZ, 0xfc, !PT ;  /* 0x0000000716070212 */ /* 0x000fe400078efcff */
[C---:B------:R-:W-:Y:S02]  /*0d00*/  LOP3.LUT P0, RZ, R8.reuse, 0x80, RZ, 0xc0, !PT ;  /* 0x0000008008ff7812 */ /* 0x040fe4000780c0ff */
[----:B------:R-:W-:-:S07]  /*0d10*/  LOP3.LUT R8, R8, 0x1, RZ, 0xc0, !PT ;  /* 0x0000000108087812 */ /* 0x000fce00078ec0ff */
[----:B------:R-:W1:Y:S04]  /*0d20*/  @P6 LDS R10, [R6+0x24] ;  /* 0x00002400060a6984 */ /* 0x000e680000000800 */
[----:B------:R-:W2:Y:S04]  /*0d30*/  @P5 LDS R14, [R6+0x28] ;  /* 0x00002800060e5984 */ /* 0x000ea80000000800 */
[----:B------:R-:W3:Y:S04]  /*0d40*/  @P4 LDS R16, [R6+0x2c] ;  /* 0x00002c0006104984 */ /* 0x000ee80000000800 */
[----:B------:R-:W-:Y:S01]  /*0d50*/  @P1 LDS R18, [R6+0x38] ;  /* 0x0000380006121984 */ /* 0x000fe20000000800 */
[----:B0-----:R-:W-:-:S02]  /*0d60*/  @P0 LOP3.LUT R7, R12, R7, RZ, 0xfc, !PT ;  /* 0x000000070c070212 */ /* 0x001fc400078efcff */
[----:B------:R-:W-:Y:S01]  /*0d70*/  ISETP.NE.U32.AND P0, PT, R8, 0x1, PT ;  /* 0x000000010800780c */ /* 0x000fe20003f05070 */
[----:B------:R-:W-:Y:S04]  /*0d80*/  @P2 LDS R12, [R6+0x34] ;  /* 0x00003400060c2984 */ /* 0x000fe80000000800 */
[----:B------:R-:W0:Y:S08]  /*0d90*/  @P3 LDS R8, [R6+0x30] ;  /* 0x0000300006083984 */ /* 0x000e300000000800 */
[----:B------:R4:W5:Y:S01]  /*0da0*/  @!P0 LDS R20, [R6+0x3c] ;  /* 0x00003c0006148984 */ /* 0x0009620000000800 */
[----:B-1----:R-:W-:Y:S01]  /*0db0*/  @P6 LOP3.LUT R7, R10, R7, RZ, 0xfc, !PT ;  /* 0x000000070a076212 */ /* 0x002fe200078efcff */
[----:B----4-:R-:W-:-:S03]  /*0dc0*/  VIADD R6, R6, 0x80 ;  /* 0x0000008006067836 */ /* 0x010fc60000000000 */
[----:B--2---:R-:W-:-:S04]  /*0dd0*/  @P5 LOP3.LUT R7, R14, R7, RZ, 0xfc, !PT ;  /* 0x000000070e075212 */ /* 0x004fc800078efcff */
[----:B---3--:R-:W-:-:S04]  /*0de0*/  @P4 LOP3.LUT R7, R16, R7, RZ, 0xfc, !PT ;  /* 0x0000000710074212 */ /* 0x008fc800078efcff */
[----:B0-----:R-:W-:-:S04]  /*0df0*/  @P3 LOP3.LUT R7, R8, R7, RZ, 0xfc, !PT ;  /* 0x0000000708073212 */ /* 0x001fc800078efcff */
[----:B------:R-:W-:Y:S02]  /*0e00*/  @P2 LOP3.LUT R7, R12, R7, RZ, 0xfc, !PT ;  /* 0x000000070c072212 */ /* 0x000fe400078efcff */
[----:B------:R-:W-:Y:S02]  /*0e10*/  ISETP.GE.AND P2, PT, R0, R25, PT ;  /* 0x000000190000720c */ /* 0x000fe40003f46270 */
[----:B------:R-:W-:-:S04]  /*0e20*/  @P1 LOP3.LUT R7, R18, R7, RZ, 0xfc, !PT ;  /* 0x0000000712071212 */ /* 0x000fc800078efcff */
[----:B-----5:R-:W-:-:S07]  /*0e30*/  @!P0 LOP3.LUT R7, R20, R7, RZ, 0xfc, !PT ;  /* 0x0000000714078212 */ /* 0x020fce00078efcff */
[----:B------:R-:W-:Y:S05]  /*0e40*/  @!P2 BRA `(.L_x_12) ;  /* 0xfffffff800bca947 */ /* 0x000fea000383ffff */
[----:B------:R-:W-:Y:S05]  /*0e50*/  BSYNC.RECONVERGENT B0 ;  /* 0x0000000000007941 */ /* 0x000fea0003800200 */
.L_x_11:
[----:B------:R-:W-:Y:S01]  /*0e60*/  STG.E desc[UR6][R2.64], R7 ;  /* 0x0000000702007986 */ /* 0x000fe2000c101906 */
[----:B------:R-:W-:Y:S05]  /*0e70*/  EXIT ;  /* 0x000000000000794d */ /* 0x000fea0003800000 */
.L_x_13:
        /* <DEDUP_REMOVED lines=16> */
.L_x_15:


//--------------------- .nv.shared.reserved.0     --------------------------
	.section	.nv.shared.reserved.0,"aw",@nobits
	.weak		__nv_reservedSMEM_offset_0_alias
	.size		__nv_reservedSMEM_offset_0_alias, 0, 64
	.other		__nv_reservedSMEM_offset_0_alias,@"STO_CUDA_RESERVED_SHARED STV_DEFAULT"
__nv_reservedSMEM_offset_0_alias:
	.zero		0
	.zero		64


//--------------------- .nv.global                --------------------------
	.section	.nv.global,"aw",@nobits
.nv.global:
	.type		is_changed,@object
	.size		is_changed,(.L_0 - is_changed)
is_changed:
	.zero		1
.L_0:


//--------------------- .nv.shared._Z15mulSqMtrxDevicePjS_iiS_ --------------------------
	.section	.nv.shared._Z15mulSqMtrxDevicePjS_iiS_,"aw",@nobits
	.sectionflags	@""
	.align	4
.nv.shared._Z15mulSqMtrxDevicePjS_iiS_:
	.zero		5120


//--------------------- .nv.constant0._Z21addToLeftSqMtrxDevicePjS_ii --------------------------
	.section	.nv.constant0._Z21addToLeftSqMtrxDevicePjS_ii,"a",@progbits
	.sectionflags	@""
	.align	4
.nv.constant0._Z21addToLeftSqMtrxDevicePjS_ii:
	.zero		920


//--------------------- .nv.constant0._Z15mulSqMtrxDevicePjS_iiS_ --------------------------
	.section	.nv.constant0._Z15mulSqMtrxDevicePjS_iiS_,"a",@progbits
	.sectionflags	@""
	.align	4
.nv.constant0._Z15mulSqMtrxDevicePjS_iiS_:
	.zero		928


//--------------------- SYMBOLS --------------------------

	.type		.nv.reservedSmem.offset0,@object
	.size		.nv.reservedSmem.offset0,0x4
	.type		.nv.reservedSmem.cap,@object
	.size		.nv.reservedSmem.cap,0x4
